//
// Generated by NVIDIA NVVM Compiler
//
// Compiler Build ID: CL-36424714
// Cuda compilation tools, release 13.0, V13.0.88
// Based on NVVM 20.0.0
//

.version 9.0
.target sm_100
.address_size 64

	// .globl	_Z24simulate_poker_games_gpuP17curandStateXORWOWPiS1_PfS1_S2_i
.global .align 4 .b8 precalc_xorwow_matrix[102400];
.global .align 4 .b8 precalc_xorwow_offset_matrix[102400];
.global .align 4 .b8 mrg32k3aM1[2304];
.global .align 4 .b8 mrg32k3aM2[2304];
.global .align 4 .b8 mrg32k3aM1SubSeq[2016];
.global .align 4 .b8 mrg32k3aM2SubSeq[2016];
.global .align 4 .b8 mrg32k3aM1Seq[2304];
.global .align 4 .b8 mrg32k3aM2Seq[2304];
.const .align 8 .b8 __cr_lgamma_table[72];

.visible .entry _Z24simulate_poker_games_gpuP17curandStateXORWOWPiS1_PfS1_S2_i(
	.param .u64 .ptr .align 1 _Z24simulate_poker_games_gpuP17curandStateXORWOWPiS1_PfS1_S2_i_param_0,
	.param .u64 .ptr .align 1 _Z24simulate_poker_games_gpuP17curandStateXORWOWPiS1_PfS1_S2_i_param_1,
	.param .u64 .ptr .align 1 _Z24simulate_poker_games_gpuP17curandStateXORWOWPiS1_PfS1_S2_i_param_2,
	.param .u64 .ptr .align 1 _Z24simulate_poker_games_gpuP17curandStateXORWOWPiS1_PfS1_S2_i_param_3,
	.param .u64 .ptr .align 1 _Z24simulate_poker_games_gpuP17curandStateXORWOWPiS1_PfS1_S2_i_param_4,
	.param .u64 .ptr .align 1 _Z24simulate_poker_games_gpuP17curandStateXORWOWPiS1_PfS1_S2_i_param_5,
	.param .u32 _Z24simulate_poker_games_gpuP17curandStateXORWOWPiS1_PfS1_S2_i_param_6
)
{
	.local .align 4 .b8 	__local_depot0[52];
	.reg .b64 	%SP;
	.reg .b64 	%SPL;
	.reg .pred 	%p<124>;
	.reg .b16 	%rs<35>;
	.reg .b32 	%r<982>;
	.reg .b32 	%f<90>;
	.reg .b64 	%rd<70>;

	mov.u64 	%SPL, __local_depot0;
	ld.param.u64 	%rd25, [_Z24simulate_poker_games_gpuP17curandStateXORWOWPiS1_PfS1_S2_i_param_0];
	ld.param.u64 	%rd26, [_Z24simulate_poker_games_gpuP17curandStateXORWOWPiS1_PfS1_S2_i_param_1];
	ld.param.u64 	%rd27, [_Z24simulate_poker_games_gpuP17curandStateXORWOWPiS1_PfS1_S2_i_param_2];
	ld.param.u64 	%rd28, [_Z24simulate_poker_games_gpuP17curandStateXORWOWPiS1_PfS1_S2_i_param_3];
	ld.param.u64 	%rd30, [_Z24simulate_poker_games_gpuP17curandStateXORWOWPiS1_PfS1_S2_i_param_4];
	ld.param.u64 	%rd29, [_Z24simulate_poker_games_gpuP17curandStateXORWOWPiS1_PfS1_S2_i_param_5];
	ld.param.u32 	%r328, [_Z24simulate_poker_games_gpuP17curandStateXORWOWPiS1_PfS1_S2_i_param_6];
	cvta.to.global.u64 	%rd1, %rd30;
	add.u64 	%rd2, %SPL, 0;
	mov.u32 	%r329, %ctaid.x;
	mov.u32 	%r330, %ntid.x;
	mov.u32 	%r331, %tid.x;
	mad.lo.s32 	%r1, %r329, %r330, %r331;
	setp.ge.s32 	%p1, %r1, %r328;
	@%p1 bra 	$L__BB0_91;
	cvta.to.global.u64 	%rd32, %rd25;
	mul.wide.s32 	%rd33, %r1, 48;
	add.s64 	%rd3, %rd32, %rd33;
	mov.b32 	%r853, 0;
	st.local.u32 	[%rd2], %r853;
	st.local.u32 	[%rd2+4], %r853;
	st.local.u32 	[%rd2+8], %r853;
	st.local.u32 	[%rd2+12], %r853;
	st.local.u32 	[%rd2+16], %r853;
	st.local.u32 	[%rd2+20], %r853;
	st.local.u32 	[%rd2+24], %r853;
	st.local.u32 	[%rd2+28], %r853;
	st.local.u32 	[%rd2+32], %r853;
	st.local.u32 	[%rd2+36], %r853;
	st.local.u32 	[%rd2+40], %r853;
	st.local.u32 	[%rd2+44], %r853;
	st.local.u32 	[%rd2+48], %r853;
	ld.global.v2.u32 	{%r847, %r852}, [%rd3];
	ld.global.v2.u32 	{%r851, %r850}, [%rd3+8];
	ld.global.v2.u32 	{%r849, %r848}, [%rd3+16];
$L__BB0_2:
	mov.u32 	%r12, %r851;
	mov.u32 	%r851, %r850;
	mov.u32 	%r850, %r849;
	mov.u32 	%r849, %r848;
	shr.u32 	%r333, %r852, 2;
	xor.b32  	%r334, %r333, %r852;
	shl.b32 	%r335, %r849, 4;
	shl.b32 	%r336, %r334, 1;
	xor.b32  	%r337, %r336, %r335;
	xor.b32  	%r338, %r337, %r334;
	xor.b32  	%r848, %r338, %r849;
	add.s32 	%r847, %r847, 362437;
	add.s32 	%r339, %r848, %r847;
	mul.hi.u32 	%r340, %r339, 1321528399;
	shr.u32 	%r341, %r340, 4;
	mul.lo.s32 	%r342, %r341, 52;
	sub.s32 	%r17, %r339, %r342;
	add.s32 	%r18, %r853, 1;
	cvt.u64.u32 	%rd34, %r17;
	add.s64 	%rd4, %rd2, %rd34;
	ld.local.u8 	%rs1, [%rd4];
	setp.ne.s16 	%p2, %rs1, 0;
	setp.lt.u32 	%p3, %r853, 99;
	and.pred  	%p4, %p2, %p3;
	mov.u32 	%r852, %r12;
	mov.u32 	%r853, %r18;
	@%p4 bra 	$L__BB0_2;
	st.global.v2.u32 	[%rd3+8], {%r851, %r850};
	st.global.v2.u32 	[%rd3+16], {%r849, %r848};
	st.global.v2.u32 	[%rd3], {%r847, %r12};
	mul.lo.s32 	%r344, %r1, 12;
	cvta.to.global.u64 	%rd35, %rd26;
	mul.wide.s32 	%rd36, %r344, 4;
	add.s64 	%rd5, %rd35, %rd36;
	st.global.u32 	[%rd5], %r17;
	mov.b16 	%rs2, 1;
	st.local.u8 	[%rd4], %rs2;
	ld.global.v2.u32 	{%r854, %r859}, [%rd3];
	ld.global.v2.u32 	{%r858, %r857}, [%rd3+8];
	ld.global.v2.u32 	{%r856, %r855}, [%rd3+16];
	mov.b32 	%r860, 0;
$L__BB0_4:
	mov.u32 	%r29, %r858;
	mov.u32 	%r858, %r857;
	mov.u32 	%r857, %r856;
	mov.u32 	%r856, %r855;
	shr.u32 	%r345, %r859, 2;
	xor.b32  	%r346, %r345, %r859;
	shl.b32 	%r347, %r856, 4;
	shl.b32 	%r348, %r346, 1;
	xor.b32  	%r349, %r348, %r347;
	xor.b32  	%r350, %r349, %r346;
	xor.b32  	%r855, %r350, %r856;
	add.s32 	%r854, %r854, 362437;
	add.s32 	%r351, %r855, %r854;
	mul.hi.u32 	%r352, %r351, 1321528399;
	shr.u32 	%r353, %r352, 4;
	mul.lo.s32 	%r354, %r353, 52;
	sub.s32 	%r34, %r351, %r354;
	add.s32 	%r35, %r860, 1;
	cvt.u64.u32 	%rd37, %r34;
	add.s64 	%rd6, %rd2, %rd37;
	ld.local.u8 	%rs3, [%rd6];
	setp.ne.s16 	%p5, %rs3, 0;
	setp.lt.u32 	%p6, %r860, 99;
	and.pred  	%p7, %p5, %p6;
	mov.u32 	%r859, %r29;
	mov.u32 	%r860, %r35;
	@%p7 bra 	$L__BB0_4;
	st.global.v2.u32 	[%rd3+8], {%r858, %r857};
	st.global.v2.u32 	[%rd3+16], {%r856, %r855};
	st.global.v2.u32 	[%rd3], {%r854, %r29};
	st.global.u32 	[%rd5+4], %r34;
	mov.b16 	%rs4, 1;
	st.local.u8 	[%rd6], %rs4;
	ld.global.v2.u32 	{%r861, %r866}, [%rd3];
	ld.global.v2.u32 	{%r865, %r864}, [%rd3+8];
	ld.global.v2.u32 	{%r863, %r862}, [%rd3+16];
	mov.b32 	%r867, 0;
$L__BB0_6:
	mov.u32 	%r46, %r865;
	mov.u32 	%r865, %r864;
	mov.u32 	%r864, %r863;
	mov.u32 	%r863, %r862;
	shr.u32 	%r356, %r866, 2;
	xor.b32  	%r357, %r356, %r866;
	shl.b32 	%r358, %r863, 4;
	shl.b32 	%r359, %r357, 1;
	xor.b32  	%r360, %r359, %r358;
	xor.b32  	%r361, %r360, %r357;
	xor.b32  	%r862, %r361, %r863;
	add.s32 	%r861, %r861, 362437;
	add.s32 	%r362, %r862, %r861;
	mul.hi.u32 	%r363, %r362, 1321528399;
	shr.u32 	%r364, %r363, 4;
	mul.lo.s32 	%r365, %r364, 52;
	sub.s32 	%r51, %r362, %r365;
	add.s32 	%r52, %r867, 1;
	cvt.u64.u32 	%rd38, %r51;
	add.s64 	%rd7, %rd2, %rd38;
	ld.local.u8 	%rs5, [%rd7];
	setp.ne.s16 	%p8, %rs5, 0;
	setp.lt.u32 	%p9, %r867, 99;
	and.pred  	%p10, %p8, %p9;
	mov.u32 	%r866, %r46;
	mov.u32 	%r867, %r52;
	@%p10 bra 	$L__BB0_6;
	st.global.v2.u32 	[%rd3+8], {%r865, %r864};
	st.global.v2.u32 	[%rd3+16], {%r863, %r862};
	st.global.v2.u32 	[%rd3], {%r861, %r46};
	st.global.u32 	[%rd5+8], %r51;
	mov.b16 	%rs6, 1;
	st.local.u8 	[%rd7], %rs6;
	ld.global.v2.u32 	{%r868, %r873}, [%rd3];
	ld.global.v2.u32 	{%r872, %r871}, [%rd3+8];
	ld.global.v2.u32 	{%r870, %r869}, [%rd3+16];
	mov.b32 	%r874, 0;
$L__BB0_8:
	mov.u32 	%r63, %r872;
	mov.u32 	%r872, %r871;
	mov.u32 	%r871, %r870;
	mov.u32 	%r870, %r869;
	shr.u32 	%r367, %r873, 2;
	xor.b32  	%r368, %r367, %r873;
	shl.b32 	%r369, %r870, 4;
	shl.b32 	%r370, %r368, 1;
	xor.b32  	%r371, %r370, %r369;
	xor.b32  	%r372, %r371, %r368;
	xor.b32  	%r869, %r372, %r870;
	add.s32 	%r868, %r868, 362437;
	add.s32 	%r373, %r869, %r868;
	mul.hi.u32 	%r374, %r373, 1321528399;
	shr.u32 	%r375, %r374, 4;
	mul.lo.s32 	%r376, %r375, 52;
	sub.s32 	%r68, %r373, %r376;
	add.s32 	%r69, %r874, 1;
	cvt.u64.u32 	%rd39, %r68;
	add.s64 	%rd8, %rd2, %rd39;
	ld.local.u8 	%rs7, [%rd8];
	setp.ne.s16 	%p11, %rs7, 0;
	setp.lt.u32 	%p12, %r874, 99;
	and.pred  	%p13, %p11, %p12;
	mov.u32 	%r873, %r63;
	mov.u32 	%r874, %r69;
	@%p13 bra 	$L__BB0_8;
	st.global.v2.u32 	[%rd3+8], {%r872, %r871};
	st.global.v2.u32 	[%rd3+16], {%r870, %r869};
	st.global.v2.u32 	[%rd3], {%r868, %r63};
	st.global.u32 	[%rd5+12], %r68;
	mov.b16 	%rs8, 1;
	st.local.u8 	[%rd8], %rs8;
	ld.global.v2.u32 	{%r875, %r880}, [%rd3];
	ld.global.v2.u32 	{%r879, %r878}, [%rd3+8];
	ld.global.v2.u32 	{%r877, %r876}, [%rd3+16];
	mov.b32 	%r881, 0;
$L__BB0_10:
	mov.u32 	%r80, %r879;
	mov.u32 	%r879, %r878;
	mov.u32 	%r878, %r877;
	mov.u32 	%r877, %r876;
	shr.u32 	%r378, %r880, 2;
	xor.b32  	%r379, %r378, %r880;
	shl.b32 	%r380, %r877, 4;
	shl.b32 	%r381, %r379, 1;
	xor.b32  	%r382, %r381, %r380;
	xor.b32  	%r383, %r382, %r379;
	xor.b32  	%r876, %r383, %r877;
	add.s32 	%r875, %r875, 362437;
	add.s32 	%r384, %r876, %r875;
	mul.hi.u32 	%r385, %r384, 1321528399;
	shr.u32 	%r386, %r385, 4;
	mul.lo.s32 	%r387, %r386, 52;
	sub.s32 	%r85, %r384, %r387;
	add.s32 	%r86, %r881, 1;
	cvt.u64.u32 	%rd40, %r85;
	add.s64 	%rd9, %rd2, %rd40;
	ld.local.u8 	%rs9, [%rd9];
	setp.ne.s16 	%p14, %rs9, 0;
	setp.lt.u32 	%p15, %r881, 99;
	and.pred  	%p16, %p14, %p15;
	mov.u32 	%r880, %r80;
	mov.u32 	%r881, %r86;
	@%p16 bra 	$L__BB0_10;
	st.global.v2.u32 	[%rd3+8], {%r879, %r878};
	st.global.v2.u32 	[%rd3+16], {%r877, %r876};
	st.global.v2.u32 	[%rd3], {%r875, %r80};
	st.global.u32 	[%rd5+16], %r85;
	mov.b16 	%rs10, 1;
	st.local.u8 	[%rd9], %rs10;
	ld.global.v2.u32 	{%r882, %r887}, [%rd3];
	ld.global.v2.u32 	{%r886, %r885}, [%rd3+8];
	ld.global.v2.u32 	{%r884, %r883}, [%rd3+16];
	mov.b32 	%r888, 0;
$L__BB0_12:
	mov.u32 	%r97, %r886;
	mov.u32 	%r886, %r885;
	mov.u32 	%r885, %r884;
	mov.u32 	%r884, %r883;
	shr.u32 	%r389, %r887, 2;
	xor.b32  	%r390, %r389, %r887;
	shl.b32 	%r391, %r884, 4;
	shl.b32 	%r392, %r390, 1;
	xor.b32  	%r393, %r392, %r391;
	xor.b32  	%r394, %r393, %r390;
	xor.b32  	%r883, %r394, %r884;
	add.s32 	%r882, %r882, 362437;
	add.s32 	%r395, %r883, %r882;
	mul.hi.u32 	%r396, %r395, 1321528399;
	shr.u32 	%r397, %r396, 4;
	mul.lo.s32 	%r398, %r397, 52;
	sub.s32 	%r102, %r395, %r398;
	add.s32 	%r103, %r888, 1;
	cvt.u64.u32 	%rd41, %r102;
	add.s64 	%rd10, %rd2, %rd41;
	ld.local.u8 	%rs11, [%rd10];
	setp.ne.s16 	%p17, %rs11, 0;
	setp.lt.u32 	%p18, %r888, 99;
	and.pred  	%p19, %p17, %p18;
	mov.u32 	%r887, %r97;
	mov.u32 	%r888, %r103;
	@%p19 bra 	$L__BB0_12;
	st.global.v2.u32 	[%rd3+8], {%r886, %r885};
	st.global.v2.u32 	[%rd3+16], {%r884, %r883};
	st.global.v2.u32 	[%rd3], {%r882, %r97};
	st.global.u32 	[%rd5+20], %r102;
	mov.b16 	%rs12, 1;
	st.local.u8 	[%rd10], %rs12;
	ld.global.v2.u32 	{%r889, %r894}, [%rd3];
	ld.global.v2.u32 	{%r893, %r892}, [%rd3+8];
	ld.global.v2.u32 	{%r891, %r890}, [%rd3+16];
	mov.b32 	%r895, 0;
$L__BB0_14:
	mov.u32 	%r114, %r893;
	mov.u32 	%r893, %r892;
	mov.u32 	%r892, %r891;
	mov.u32 	%r891, %r890;
	shr.u32 	%r400, %r894, 2;
	xor.b32  	%r401, %r400, %r894;
	shl.b32 	%r402, %r891, 4;
	shl.b32 	%r403, %r401, 1;
	xor.b32  	%r404, %r403, %r402;
	xor.b32  	%r405, %r404, %r401;
	xor.b32  	%r890, %r405, %r891;
	add.s32 	%r889, %r889, 362437;
	add.s32 	%r406, %r890, %r889;
	mul.hi.u32 	%r407, %r406, 1321528399;
	shr.u32 	%r408, %r407, 4;
	mul.lo.s32 	%r409, %r408, 52;
	sub.s32 	%r119, %r406, %r409;
	add.s32 	%r120, %r895, 1;
	cvt.u64.u32 	%rd42, %r119;
	add.s64 	%rd11, %rd2, %rd42;
	ld.local.u8 	%rs13, [%rd11];
	setp.ne.s16 	%p20, %rs13, 0;
	setp.lt.u32 	%p21, %r895, 99;
	and.pred  	%p22, %p20, %p21;
	mov.u32 	%r894, %r114;
	mov.u32 	%r895, %r120;
	@%p22 bra 	$L__BB0_14;
	st.global.v2.u32 	[%rd3+8], {%r893, %r892};
	st.global.v2.u32 	[%rd3+16], {%r891, %r890};
	st.global.v2.u32 	[%rd3], {%r889, %r114};
	st.global.u32 	[%rd5+24], %r119;
	mov.b16 	%rs14, 1;
	st.local.u8 	[%rd11], %rs14;
	ld.global.v2.u32 	{%r896, %r901}, [%rd3];
	ld.global.v2.u32 	{%r900, %r899}, [%rd3+8];
	ld.global.v2.u32 	{%r898, %r897}, [%rd3+16];
	mov.b32 	%r902, 0;
$L__BB0_16:
	mov.u32 	%r131, %r900;
	mov.u32 	%r900, %r899;
	mov.u32 	%r899, %r898;
	mov.u32 	%r898, %r897;
	shr.u32 	%r411, %r901, 2;
	xor.b32  	%r412, %r411, %r901;
	shl.b32 	%r413, %r898, 4;
	shl.b32 	%r414, %r412, 1;
	xor.b32  	%r415, %r414, %r413;
	xor.b32  	%r416, %r415, %r412;
	xor.b32  	%r897, %r416, %r898;
	add.s32 	%r896, %r896, 362437;
	add.s32 	%r417, %r897, %r896;
	mul.hi.u32 	%r418, %r417, 1321528399;
	shr.u32 	%r419, %r418, 4;
	mul.lo.s32 	%r420, %r419, 52;
	sub.s32 	%r136, %r417, %r420;
	add.s32 	%r137, %r902, 1;
	cvt.u64.u32 	%rd43, %r136;
	add.s64 	%rd12, %rd2, %rd43;
	ld.local.u8 	%rs15, [%rd12];
	setp.ne.s16 	%p23, %rs15, 0;
	setp.lt.u32 	%p24, %r902, 99;
	and.pred  	%p25, %p23, %p24;
	mov.u32 	%r901, %r131;
	mov.u32 	%r902, %r137;
	@%p25 bra 	$L__BB0_16;
	st.global.v2.u32 	[%rd3+8], {%r900, %r899};
	st.global.v2.u32 	[%rd3+16], {%r898, %r897};
	st.global.v2.u32 	[%rd3], {%r896, %r131};
	st.global.u32 	[%rd5+28], %r136;
	mov.b16 	%rs16, 1;
	st.local.u8 	[%rd12], %rs16;
	ld.global.v2.u32 	{%r903, %r908}, [%rd3];
	ld.global.v2.u32 	{%r907, %r906}, [%rd3+8];
	ld.global.v2.u32 	{%r905, %r904}, [%rd3+16];
	mov.b32 	%r909, 0;
$L__BB0_18:
	mov.u32 	%r148, %r907;
	mov.u32 	%r907, %r906;
	mov.u32 	%r906, %r905;
	mov.u32 	%r905, %r904;
	shr.u32 	%r422, %r908, 2;
	xor.b32  	%r423, %r422, %r908;
	shl.b32 	%r424, %r905, 4;
	shl.b32 	%r425, %r423, 1;
	xor.b32  	%r426, %r425, %r424;
	xor.b32  	%r427, %r426, %r423;
	xor.b32  	%r904, %r427, %r905;
	add.s32 	%r903, %r903, 362437;
	add.s32 	%r428, %r904, %r903;
	mul.hi.u32 	%r429, %r428, 1321528399;
	shr.u32 	%r430, %r429, 4;
	mul.lo.s32 	%r431, %r430, 52;
	sub.s32 	%r153, %r428, %r431;
	add.s32 	%r154, %r909, 1;
	cvt.u64.u32 	%rd44, %r153;
	add.s64 	%rd13, %rd2, %rd44;
	ld.local.u8 	%rs17, [%rd13];
	setp.ne.s16 	%p26, %rs17, 0;
	setp.lt.u32 	%p27, %r909, 99;
	and.pred  	%p28, %p26, %p27;
	mov.u32 	%r908, %r148;
	mov.u32 	%r909, %r154;
	@%p28 bra 	$L__BB0_18;
	st.global.v2.u32 	[%rd3+8], {%r907, %r906};
	st.global.v2.u32 	[%rd3+16], {%r905, %r904};
	st.global.v2.u32 	[%rd3], {%r903, %r148};
	st.global.u32 	[%rd5+32], %r153;
	mov.b16 	%rs18, 1;
	st.local.u8 	[%rd13], %rs18;
	ld.global.v2.u32 	{%r910, %r915}, [%rd3];
	ld.global.v2.u32 	{%r914, %r913}, [%rd3+8];
	ld.global.v2.u32 	{%r912, %r911}, [%rd3+16];
	mov.b32 	%r916, 0;
$L__BB0_20:
	mov.u32 	%r165, %r914;
	mov.u32 	%r914, %r913;
	mov.u32 	%r913, %r912;
	mov.u32 	%r912, %r911;
	shr.u32 	%r433, %r915, 2;
	xor.b32  	%r434, %r433, %r915;
	shl.b32 	%r435, %r912, 4;
	shl.b32 	%r436, %r434, 1;
	xor.b32  	%r437, %r436, %r435;
	xor.b32  	%r438, %r437, %r434;
	xor.b32  	%r911, %r438, %r912;
	add.s32 	%r910, %r910, 362437;
	add.s32 	%r439, %r911, %r910;
	mul.hi.u32 	%r440, %r439, 1321528399;
	shr.u32 	%r441, %r440, 4;
	mul.lo.s32 	%r442, %r441, 52;
	sub.s32 	%r170, %r439, %r442;
	add.s32 	%r171, %r916, 1;
	cvt.u64.u32 	%rd45, %r170;
	add.s64 	%rd14, %rd2, %rd45;
	ld.local.u8 	%rs19, [%rd14];
	setp.ne.s16 	%p29, %rs19, 0;
	setp.lt.u32 	%p30, %r916, 99;
	and.pred  	%p31, %p29, %p30;
	mov.u32 	%r915, %r165;
	mov.u32 	%r916, %r171;
	@%p31 bra 	$L__BB0_20;
	st.global.v2.u32 	[%rd3+8], {%r914, %r913};
	st.global.v2.u32 	[%rd3+16], {%r912, %r911};
	st.global.v2.u32 	[%rd3], {%r910, %r165};
	st.global.u32 	[%rd5+36], %r170;
	mov.b16 	%rs20, 1;
	st.local.u8 	[%rd14], %rs20;
	ld.global.v2.u32 	{%r917, %r922}, [%rd3];
	ld.global.v2.u32 	{%r921, %r920}, [%rd3+8];
	ld.global.v2.u32 	{%r919, %r918}, [%rd3+16];
	mov.b32 	%r923, 0;
$L__BB0_22:
	mov.u32 	%r182, %r921;
	mov.u32 	%r921, %r920;
	mov.u32 	%r920, %r919;
	mov.u32 	%r919, %r918;
	shr.u32 	%r444, %r922, 2;
	xor.b32  	%r445, %r444, %r922;
	shl.b32 	%r446, %r919, 4;
	shl.b32 	%r447, %r445, 1;
	xor.b32  	%r448, %r447, %r446;
	xor.b32  	%r449, %r448, %r445;
	xor.b32  	%r918, %r449, %r919;
	add.s32 	%r917, %r917, 362437;
	add.s32 	%r450, %r918, %r917;
	mul.hi.u32 	%r451, %r450, 1321528399;
	shr.u32 	%r452, %r451, 4;
	mul.lo.s32 	%r453, %r452, 52;
	sub.s32 	%r187, %r450, %r453;
	add.s32 	%r188, %r923, 1;
	cvt.u64.u32 	%rd46, %r187;
	add.s64 	%rd15, %rd2, %rd46;
	ld.local.u8 	%rs21, [%rd15];
	setp.ne.s16 	%p32, %rs21, 0;
	setp.lt.u32 	%p33, %r923, 99;
	and.pred  	%p34, %p32, %p33;
	mov.u32 	%r922, %r182;
	mov.u32 	%r923, %r188;
	@%p34 bra 	$L__BB0_22;
	st.global.v2.u32 	[%rd3+8], {%r921, %r920};
	st.global.v2.u32 	[%rd3+16], {%r919, %r918};
	st.global.v2.u32 	[%rd3], {%r917, %r182};
	st.global.u32 	[%rd5+40], %r187;
	mov.b16 	%rs22, 1;
	st.local.u8 	[%rd15], %rs22;
	ld.global.v2.u32 	{%r924, %r929}, [%rd3];
	ld.global.v2.u32 	{%r928, %r927}, [%rd3+8];
	ld.global.v2.u32 	{%r926, %r925}, [%rd3+16];
	mov.b32 	%r930, 0;
$L__BB0_24:
	mov.u32 	%r199, %r928;
	mov.u32 	%r928, %r927;
	mov.u32 	%r927, %r926;
	mov.u32 	%r926, %r925;
	shr.u32 	%r455, %r929, 2;
	xor.b32  	%r456, %r455, %r929;
	shl.b32 	%r457, %r926, 4;
	shl.b32 	%r458, %r456, 1;
	xor.b32  	%r459, %r458, %r457;
	xor.b32  	%r460, %r459, %r456;
	xor.b32  	%r925, %r460, %r926;
	add.s32 	%r924, %r924, 362437;
	add.s32 	%r461, %r925, %r924;
	mul.hi.u32 	%r462, %r461, 1321528399;
	shr.u32 	%r463, %r462, 4;
	mul.lo.s32 	%r464, %r463, 52;
	sub.s32 	%r204, %r461, %r464;
	add.s32 	%r205, %r930, 1;
	cvt.u64.u32 	%rd47, %r204;
	add.s64 	%rd16, %rd2, %rd47;
	ld.local.u8 	%rs23, [%rd16];
	setp.ne.s16 	%p35, %rs23, 0;
	setp.lt.u32 	%p36, %r930, 99;
	and.pred  	%p37, %p35, %p36;
	mov.u32 	%r929, %r199;
	mov.u32 	%r930, %r205;
	@%p37 bra 	$L__BB0_24;
	st.global.v2.u32 	[%rd3+8], {%r928, %r927};
	st.global.v2.u32 	[%rd3+16], {%r926, %r925};
	st.global.v2.u32 	[%rd3], {%r924, %r199};
	st.global.u32 	[%rd5+44], %r204;
	mov.b16 	%rs24, 1;
	st.local.u8 	[%rd16], %rs24;
	ld.global.v2.u32 	{%r931, %r936}, [%rd3];
	ld.global.v2.u32 	{%r935, %r934}, [%rd3+8];
	ld.global.v2.u32 	{%r933, %r932}, [%rd3+16];
	mov.b32 	%r937, 0;
$L__BB0_26:
	mov.u32 	%r216, %r935;
	mov.u32 	%r935, %r934;
	mov.u32 	%r934, %r933;
	mov.u32 	%r933, %r932;
	shr.u32 	%r466, %r936, 2;
	xor.b32  	%r467, %r466, %r936;
	shl.b32 	%r468, %r933, 4;
	shl.b32 	%r469, %r467, 1;
	xor.b32  	%r470, %r469, %r468;
	xor.b32  	%r471, %r470, %r467;
	xor.b32  	%r932, %r471, %r933;
	add.s32 	%r931, %r931, 362437;
	add.s32 	%r472, %r932, %r931;
	mul.hi.u32 	%r473, %r472, 1321528399;
	shr.u32 	%r474, %r473, 4;
	mul.lo.s32 	%r475, %r474, 52;
	sub.s32 	%r221, %r472, %r475;
	add.s32 	%r222, %r937, 1;
	cvt.u64.u32 	%rd48, %r221;
	add.s64 	%rd17, %rd2, %rd48;
	ld.local.u8 	%rs25, [%rd17];
	setp.ne.s16 	%p38, %rs25, 0;
	setp.lt.u32 	%p39, %r937, 99;
	and.pred  	%p40, %p38, %p39;
	mov.u32 	%r936, %r216;
	mov.u32 	%r937, %r222;
	@%p40 bra 	$L__BB0_26;
	st.global.v2.u32 	[%rd3+8], {%r935, %r934};
	st.global.v2.u32 	[%rd3+16], {%r933, %r932};
	st.global.v2.u32 	[%rd3], {%r931, %r216};
	mul.lo.s32 	%r477, %r1, 5;
	cvta.to.global.u64 	%rd49, %rd27;
	mul.wide.s32 	%rd50, %r477, 4;
	add.s64 	%rd18, %rd49, %rd50;
	st.global.u32 	[%rd18], %r221;
	mov.b16 	%rs26, 1;
	st.local.u8 	[%rd17], %rs26;
	ld.global.v2.u32 	{%r938, %r943}, [%rd3];
	ld.global.v2.u32 	{%r942, %r941}, [%rd3+8];
	ld.global.v2.u32 	{%r940, %r939}, [%rd3+16];
	mov.b32 	%r944, 0;
$L__BB0_28:
	mov.u32 	%r233, %r942;
	mov.u32 	%r942, %r941;
	mov.u32 	%r941, %r940;
	mov.u32 	%r940, %r939;
	shr.u32 	%r478, %r943, 2;
	xor.b32  	%r479, %r478, %r943;
	shl.b32 	%r480, %r940, 4;
	shl.b32 	%r481, %r479, 1;
	xor.b32  	%r482, %r481, %r480;
	xor.b32  	%r483, %r482, %r479;
	xor.b32  	%r939, %r483, %r940;
	add.s32 	%r938, %r938, 362437;
	add.s32 	%r484, %r939, %r938;
	mul.hi.u32 	%r485, %r484, 1321528399;
	shr.u32 	%r486, %r485, 4;
	mul.lo.s32 	%r487, %r486, 52;
	sub.s32 	%r238, %r484, %r487;
	add.s32 	%r239, %r944, 1;
	cvt.u64.u32 	%rd51, %r238;
	add.s64 	%rd19, %rd2, %rd51;
	ld.local.u8 	%rs27, [%rd19];
	setp.ne.s16 	%p41, %rs27, 0;
	setp.lt.u32 	%p42, %r944, 99;
	and.pred  	%p43, %p41, %p42;
	mov.u32 	%r943, %r233;
	mov.u32 	%r944, %r239;
	@%p43 bra 	$L__BB0_28;
	st.global.v2.u32 	[%rd3+8], {%r942, %r941};
	st.global.v2.u32 	[%rd3+16], {%r940, %r939};
	st.global.v2.u32 	[%rd3], {%r938, %r233};
	st.global.u32 	[%rd18+4], %r238;
	mov.b16 	%rs28, 1;
	st.local.u8 	[%rd19], %rs28;
	ld.global.v2.u32 	{%r945, %r950}, [%rd3];
	ld.global.v2.u32 	{%r949, %r948}, [%rd3+8];
	ld.global.v2.u32 	{%r947, %r946}, [%rd3+16];
	mov.b32 	%r951, 0;
$L__BB0_30:
	mov.u32 	%r250, %r949;
	mov.u32 	%r949, %r948;
	mov.u32 	%r948, %r947;
	mov.u32 	%r947, %r946;
	shr.u32 	%r489, %r950, 2;
	xor.b32  	%r490, %r489, %r950;
	shl.b32 	%r491, %r947, 4;
	shl.b32 	%r492, %r490, 1;
	xor.b32  	%r493, %r492, %r491;
	xor.b32  	%r494, %r493, %r490;
	xor.b32  	%r946, %r494, %r947;
	add.s32 	%r945, %r945, 362437;
	add.s32 	%r495, %r946, %r945;
	mul.hi.u32 	%r496, %r495, 1321528399;
	shr.u32 	%r497, %r496, 4;
	mul.lo.s32 	%r498, %r497, 52;
	sub.s32 	%r255, %r495, %r498;
	add.s32 	%r256, %r951, 1;
	cvt.u64.u32 	%rd52, %r255;
	add.s64 	%rd20, %rd2, %rd52;
	ld.local.u8 	%rs29, [%rd20];
	setp.ne.s16 	%p44, %rs29, 0;
	setp.lt.u32 	%p45, %r951, 99;
	and.pred  	%p46, %p44, %p45;
	mov.u32 	%r950, %r250;
	mov.u32 	%r951, %r256;
	@%p46 bra 	$L__BB0_30;
	st.global.v2.u32 	[%rd3+8], {%r949, %r948};
	st.global.v2.u32 	[%rd3+16], {%r947, %r946};
	st.global.v2.u32 	[%rd3], {%r945, %r250};
	st.global.u32 	[%rd18+8], %r255;
	mov.b16 	%rs30, 1;
	st.local.u8 	[%rd20], %rs30;
	ld.global.v2.u32 	{%r952, %r957}, [%rd3];
	ld.global.v2.u32 	{%r956, %r955}, [%rd3+8];
	ld.global.v2.u32 	{%r954, %r953}, [%rd3+16];
	mov.b32 	%r958, 0;
$L__BB0_32:
	mov.u32 	%r267, %r956;
	mov.u32 	%r956, %r955;
	mov.u32 	%r955, %r954;
	mov.u32 	%r954, %r953;
	shr.u32 	%r500, %r957, 2;
	xor.b32  	%r501, %r500, %r957;
	shl.b32 	%r502, %r954, 4;
	shl.b32 	%r503, %r501, 1;
	xor.b32  	%r504, %r503, %r502;
	xor.b32  	%r505, %r504, %r501;
	xor.b32  	%r953, %r505, %r954;
	add.s32 	%r952, %r952, 362437;
	add.s32 	%r506, %r953, %r952;
	mul.hi.u32 	%r507, %r506, 1321528399;
	shr.u32 	%r508, %r507, 4;
	mul.lo.s32 	%r509, %r508, 52;
	sub.s32 	%r272, %r506, %r509;
	add.s32 	%r273, %r958, 1;
	cvt.u64.u32 	%rd53, %r272;
	add.s64 	%rd21, %rd2, %rd53;
	ld.local.u8 	%rs31, [%rd21];
	setp.ne.s16 	%p47, %rs31, 0;
	setp.lt.u32 	%p48, %r958, 99;
	and.pred  	%p49, %p47, %p48;
	mov.u32 	%r957, %r267;
	mov.u32 	%r958, %r273;
	@%p49 bra 	$L__BB0_32;
	st.global.v2.u32 	[%rd3+8], {%r956, %r955};
	st.global.v2.u32 	[%rd3+16], {%r954, %r953};
	st.global.v2.u32 	[%rd3], {%r952, %r267};
	st.global.u32 	[%rd18+12], %r272;
	mov.b16 	%rs32, 1;
	st.local.u8 	[%rd21], %rs32;
	ld.global.v2.u32 	{%r959, %r964}, [%rd3];
	ld.global.v2.u32 	{%r963, %r962}, [%rd3+8];
	ld.global.v2.u32 	{%r961, %r960}, [%rd3+16];
	mov.b32 	%r965, 0;
$L__BB0_34:
	mov.u32 	%r284, %r963;
	mov.u32 	%r963, %r962;
	mov.u32 	%r962, %r961;
	mov.u32 	%r961, %r960;
	shr.u32 	%r511, %r964, 2;
	xor.b32  	%r512, %r511, %r964;
	shl.b32 	%r513, %r961, 4;
	shl.b32 	%r514, %r512, 1;
	xor.b32  	%r515, %r514, %r513;
	xor.b32  	%r516, %r515, %r512;
	xor.b32  	%r960, %r516, %r961;
	add.s32 	%r959, %r959, 362437;
	add.s32 	%r517, %r960, %r959;
	mul.hi.u32 	%r518, %r517, 1321528399;
	shr.u32 	%r519, %r518, 4;
	mul.lo.s32 	%r520, %r519, 52;
	sub.s32 	%r289, %r517, %r520;
	add.s32 	%r290, %r965, 1;
	cvt.u64.u32 	%rd54, %r289;
	add.s64 	%rd22, %rd2, %rd54;
	ld.local.u8 	%rs33, [%rd22];
	setp.ne.s16 	%p50, %rs33, 0;
	setp.lt.u32 	%p51, %r965, 99;
	and.pred  	%p52, %p50, %p51;
	mov.u32 	%r964, %r284;
	mov.u32 	%r965, %r290;
	@%p52 bra 	$L__BB0_34;
	st.global.v2.u32 	[%rd3+8], {%r963, %r962};
	st.global.v2.u32 	[%rd3+16], {%r961, %r960};
	st.global.v2.u32 	[%rd3], {%r959, %r284};
	st.global.u32 	[%rd18+16], %r289;
	mov.b16 	%rs34, 1;
	st.local.u8 	[%rd22], %rs34;
	ld.global.u32 	%r522, [%rd5];
	ld.global.u32 	%r523, [%rd5+4];
	ld.global.u32 	%r524, [%rd18];
	ld.global.u32 	%r525, [%rd18+4];
	ld.global.u32 	%r526, [%rd18+8];
	ld.global.u32 	%r527, [%rd18+12];
	max.s32 	%r528, %r522, 0;
	shr.u32 	%r529, %r528, 2;
	shr.s32 	%r530, %r523, 1;
	and.b32  	%r531, %r530, -2;
	setp.lt.s32 	%p53, %r523, 0;
	selp.b32 	%r532, 0, %r531, %p53;
	add.s32 	%r533, %r529, %r532;
	shr.s32 	%r534, %r524, 2;
	mul.lo.s32 	%r535, %r534, 3;
	setp.lt.s32 	%p54, %r524, 0;
	selp.b32 	%r536, 0, %r535, %p54;
	add.s32 	%r537, %r533, %r536;
	max.s32 	%r538, %r525, 0;
	and.b32  	%r539, %r538, 2147483644;
	add.s32 	%r540, %r537, %r539;
	shr.s32 	%r541, %r526, 2;
	mul.lo.s32 	%r542, %r541, 5;
	setp.lt.s32 	%p55, %r526, 0;
	selp.b32 	%r543, 0, %r542, %p55;
	add.s32 	%r544, %r540, %r543;
	shr.s32 	%r545, %r527, 2;
	mul.lo.s32 	%r546, %r545, 6;
	setp.lt.s32 	%p56, %r527, 0;
	selp.b32 	%r547, 0, %r546, %p56;
	add.s32 	%r548, %r544, %r547;
	shr.u32 	%r549, %r289, 2;
	mul.lo.s32 	%r550, %r549, 7;
	add.s32 	%r551, %r548, %r550;
	cvt.rn.f32.s32 	%f30, %r551;
	div.rn.f32 	%f1, %f30, 0f447A0000;
	ld.global.u32 	%r552, [%rd5+8];
	ld.global.u32 	%r553, [%rd5+12];
	max.s32 	%r554, %r552, 0;
	shr.u32 	%r555, %r554, 2;
	shr.s32 	%r556, %r553, 1;
	and.b32  	%r557, %r556, -2;
	setp.lt.s32 	%p57, %r553, 0;
	selp.b32 	%r558, 0, %r557, %p57;
	add.s32 	%r559, %r555, %r558;
	add.s32 	%r560, %r559, %r536;
	add.s32 	%r561, %r560, %r539;
	add.s32 	%r562, %r561, %r543;
	add.s32 	%r563, %r562, %r547;
	add.s32 	%r564, %r563, %r550;
	cvt.rn.f32.s32 	%f31, %r564;
	div.rn.f32 	%f2, %f31, 0f447A0000;
	ld.global.u32 	%r565, [%rd5+16];
	ld.global.u32 	%r566, [%rd5+20];
	max.s32 	%r567, %r565, 0;
	shr.u32 	%r568, %r567, 2;
	shr.s32 	%r569, %r566, 1;
	and.b32  	%r570, %r569, -2;
	setp.lt.s32 	%p58, %r566, 0;
	selp.b32 	%r571, 0, %r570, %p58;
	add.s32 	%r572, %r568, %r571;
	add.s32 	%r573, %r572, %r536;
	add.s32 	%r574, %r573, %r539;
	add.s32 	%r575, %r574, %r543;
	add.s32 	%r576, %r575, %r547;
	add.s32 	%r577, %r576, %r550;
	cvt.rn.f32.s32 	%f32, %r577;
	div.rn.f32 	%f3, %f32, 0f447A0000;
	ld.global.u32 	%r578, [%rd5+24];
	ld.global.u32 	%r579, [%rd5+28];
	max.s32 	%r580, %r578, 0;
	shr.u32 	%r581, %r580, 2;
	shr.s32 	%r582, %r579, 1;
	and.b32  	%r583, %r582, -2;
	setp.lt.s32 	%p59, %r579, 0;
	selp.b32 	%r584, 0, %r583, %p59;
	add.s32 	%r585, %r581, %r584;
	add.s32 	%r586, %r585, %r536;
	add.s32 	%r587, %r586, %r539;
	add.s32 	%r588, %r587, %r543;
	add.s32 	%r589, %r588, %r547;
	add.s32 	%r590, %r589, %r550;
	cvt.rn.f32.s32 	%f33, %r590;
	div.rn.f32 	%f4, %f33, 0f447A0000;
	ld.global.u32 	%r591, [%rd5+32];
	ld.global.u32 	%r592, [%rd5+36];
	max.s32 	%r593, %r591, 0;
	shr.u32 	%r594, %r593, 2;
	shr.s32 	%r595, %r592, 1;
	and.b32  	%r596, %r595, -2;
	setp.lt.s32 	%p60, %r592, 0;
	selp.b32 	%r597, 0, %r596, %p60;
	add.s32 	%r598, %r594, %r597;
	add.s32 	%r599, %r598, %r536;
	add.s32 	%r600, %r599, %r539;
	add.s32 	%r601, %r600, %r543;
	add.s32 	%r602, %r601, %r547;
	add.s32 	%r603, %r602, %r550;
	cvt.rn.f32.s32 	%f34, %r603;
	div.rn.f32 	%f5, %f34, 0f447A0000;
	ld.global.u32 	%r604, [%rd5+40];
	ld.global.u32 	%r605, [%rd5+44];
	max.s32 	%r606, %r604, 0;
	shr.u32 	%r607, %r606, 2;
	shr.s32 	%r608, %r605, 1;
	and.b32  	%r609, %r608, -2;
	setp.lt.s32 	%p61, %r605, 0;
	selp.b32 	%r610, 0, %r609, %p61;
	add.s32 	%r611, %r607, %r610;
	add.s32 	%r612, %r611, %r536;
	add.s32 	%r613, %r612, %r539;
	add.s32 	%r614, %r613, %r543;
	add.s32 	%r615, %r614, %r547;
	add.s32 	%r616, %r615, %r550;
	cvt.rn.f32.s32 	%f35, %r616;
	div.rn.f32 	%f6, %f35, 0f447A0000;
	mul.lo.s32 	%r291, %r1, 48;
	fma.rn.f32 	%f7, %f3, 0f3ECCCCCD, 0f3E99999A;
	fma.rn.f32 	%f8, %f4, 0f3ECCCCCD, 0f3E99999A;
	fma.rn.f32 	%f9, %f5, 0f3ECCCCCD, 0f3E99999A;
	mov.f32 	%f89, 0f41700000;
	mov.b32 	%r966, 0;
	mov.u32 	%r974, %r966;
$L__BB0_36:
	mov.u32 	%r293, %r974;
	mov.u32 	%r292, %r966;
	ld.global.v2.u32 	{%r618, %r619}, [%rd3];
	shr.u32 	%r620, %r619, 2;
	xor.b32  	%r621, %r620, %r619;
	ld.global.v2.u32 	{%r622, %r623}, [%rd3+8];
	ld.global.v2.u32 	{%r624, %r625}, [%rd3+16];
	st.global.v2.u32 	[%rd3+8], {%r623, %r624};
	shl.b32 	%r626, %r625, 4;
	shl.b32 	%r627, %r621, 1;
	xor.b32  	%r628, %r627, %r626;
	xor.b32  	%r629, %r628, %r621;
	xor.b32  	%r630, %r629, %r625;
	st.global.v2.u32 	[%rd3+16], {%r625, %r630};
	add.s32 	%r631, %r618, 362437;
	st.global.v2.u32 	[%rd3], {%r631, %r622};
	add.s32 	%r632, %r630, %r631;
	cvt.rn.f32.u32 	%f36, %r632;
	fma.rn.f32 	%f37, %f36, 0f2F800000, 0f2F000000;
	fma.rn.f32 	%f38, %f1, 0f3ECCCCCD, 0f3E99999A;
	fma.rn.f32 	%f11, %f37, 0f3E99999A, %f38;
	setp.lt.f32 	%p62, %f11, 0f3E4CCCCD;
	mov.b32 	%r968, 0;
	@%p62 bra 	$L__BB0_40;
	setp.lt.f32 	%p63, %f11, 0f3ECCCCCD;
	mov.b32 	%r968, 1;
	@%p63 bra 	$L__BB0_40;
	setp.lt.f32 	%p64, %f11, 0f3F19999A;
	mov.b32 	%r968, 2;
	@%p64 bra 	$L__BB0_40;
	setp.lt.f32 	%p65, %f11, 0f3F4CCCCD;
	setp.lt.f32 	%p66, %f11, 0f3F733333;
	selp.b32 	%r635, 4, 5, %p66;
	selp.b32 	%r968, 3, %r635, %p65;
$L__BB0_40:
	add.s32 	%r636, %r293, %r291;
	mul.wide.s32 	%rd55, %r636, 4;
	add.s64 	%rd24, %rd1, %rd55;
	st.global.u32 	[%rd24], %r968;
	setp.lt.u32 	%p67, %r968, 3;
	@%p67 bra 	$L__BB0_42;
	ld.global.v2.u32 	{%r637, %r638}, [%rd3];
	shr.u32 	%r639, %r638, 2;
	xor.b32  	%r640, %r639, %r638;
	ld.global.v2.u32 	{%r641, %r642}, [%rd3+8];
	ld.global.v2.u32 	{%r643, %r644}, [%rd3+16];
	st.global.v2.u32 	[%rd3+8], {%r642, %r643};
	shl.b32 	%r645, %r644, 4;
	shl.b32 	%r646, %r640, 1;
	xor.b32  	%r647, %r646, %r645;
	xor.b32  	%r648, %r647, %r640;
	xor.b32  	%r649, %r648, %r644;
	st.global.v2.u32 	[%rd3+16], {%r644, %r649};
	add.s32 	%r650, %r637, 362437;
	st.global.v2.u32 	[%rd3], {%r650, %r641};
	add.s32 	%r651, %r649, %r650;
	cvt.rn.f32.u32 	%f39, %r651;
	fma.rn.f32 	%f40, %f39, 0f2F800000, 0f2F000000;
	fma.rn.f32 	%f41, %f40, 0f41000000, 0f40000000;
	add.f32 	%f89, %f89, %f41;
$L__BB0_42:
	setp.gt.s32 	%p68, %r293, 46;
	add.s32 	%r974, %r293, 1;
	mov.u32 	%r975, %r293;
	@%p68 bra 	$L__BB0_77;
	ld.global.v2.u32 	{%r653, %r654}, [%rd3];
	shr.u32 	%r655, %r654, 2;
	xor.b32  	%r656, %r655, %r654;
	ld.global.v2.u32 	{%r657, %r658}, [%rd3+8];
	ld.global.v2.u32 	{%r659, %r660}, [%rd3+16];
	st.global.v2.u32 	[%rd3+8], {%r658, %r659};
	shl.b32 	%r661, %r660, 4;
	shl.b32 	%r662, %r656, 1;
	xor.b32  	%r663, %r662, %r661;
	xor.b32  	%r664, %r663, %r656;
	xor.b32  	%r665, %r664, %r660;
	st.global.v2.u32 	[%rd3+16], {%r660, %r665};
	add.s32 	%r666, %r653, 362437;
	st.global.v2.u32 	[%rd3], {%r666, %r657};
	add.s32 	%r667, %r665, %r666;
	cvt.rn.f32.u32 	%f42, %r667;
	fma.rn.f32 	%f43, %f42, 0f2F800000, 0f2F000000;
	fma.rn.f32 	%f44, %f2, 0f3ECCCCCD, 0f3E99999A;
	fma.rn.f32 	%f14, %f43, 0f3E99999A, %f44;
	setp.lt.f32 	%p69, %f14, 0f3E4CCCCD;
	mov.b32 	%r969, 0;
	@%p69 bra 	$L__BB0_47;
	setp.lt.f32 	%p70, %f14, 0f3ECCCCCD;
	mov.b32 	%r969, 1;
	@%p70 bra 	$L__BB0_47;
	setp.lt.f32 	%p71, %f14, 0f3F19999A;
	mov.b32 	%r969, 2;
	@%p71 bra 	$L__BB0_47;
	setp.lt.f32 	%p72, %f14, 0f3F4CCCCD;
	setp.lt.f32 	%p73, %f14, 0f3F733333;
	selp.b32 	%r670, 4, 5, %p73;
	selp.b32 	%r969, 3, %r670, %p72;
$L__BB0_47:
	st.global.u32 	[%rd24+4], %r969;
	setp.lt.u32 	%p74, %r969, 3;
	@%p74 bra 	$L__BB0_49;
	ld.global.v2.u32 	{%r671, %r672}, [%rd3];
	shr.u32 	%r673, %r672, 2;
	xor.b32  	%r674, %r673, %r672;
	ld.global.v2.u32 	{%r675, %r676}, [%rd3+8];
	ld.global.v2.u32 	{%r677, %r678}, [%rd3+16];
	st.global.v2.u32 	[%rd3+8], {%r676, %r677};
	shl.b32 	%r679, %r678, 4;
	shl.b32 	%r680, %r674, 1;
	xor.b32  	%r681, %r680, %r679;
	xor.b32  	%r682, %r681, %r674;
	xor.b32  	%r683, %r682, %r678;
	st.global.v2.u32 	[%rd3+16], {%r678, %r683};
	add.s32 	%r684, %r671, 362437;
	st.global.v2.u32 	[%rd3], {%r684, %r675};
	add.s32 	%r685, %r683, %r684;
	cvt.rn.f32.u32 	%f45, %r685;
	fma.rn.f32 	%f46, %f45, 0f2F800000, 0f2F000000;
	fma.rn.f32 	%f47, %f46, 0f41000000, 0f40000000;
	add.f32 	%f89, %f89, %f47;
$L__BB0_49:
	setp.eq.s32 	%p75, %r293, 46;
	mov.b32 	%r975, 47;
	mov.b32 	%r974, 48;
	@%p75 bra 	$L__BB0_77;
	ld.global.v2.u32 	{%r689, %r690}, [%rd3];
	shr.u32 	%r691, %r690, 2;
	xor.b32  	%r692, %r691, %r690;
	ld.global.v2.u32 	{%r693, %r694}, [%rd3+8];
	ld.global.v2.u32 	{%r695, %r696}, [%rd3+16];
	st.global.v2.u32 	[%rd3+8], {%r694, %r695};
	shl.b32 	%r697, %r696, 4;
	shl.b32 	%r698, %r692, 1;
	xor.b32  	%r699, %r698, %r697;
	xor.b32  	%r700, %r699, %r692;
	xor.b32  	%r701, %r700, %r696;
	st.global.v2.u32 	[%rd3+16], {%r696, %r701};
	add.s32 	%r702, %r689, 362437;
	st.global.v2.u32 	[%rd3], {%r702, %r693};
	add.s32 	%r703, %r701, %r702;
	cvt.rn.f32.u32 	%f48, %r703;
	fma.rn.f32 	%f49, %f48, 0f2F800000, 0f2F000000;
	fma.rn.f32 	%f17, %f49, 0f3E99999A, %f7;
	setp.lt.f32 	%p76, %f17, 0f3E4CCCCD;
	mov.b32 	%r970, 0;
	@%p76 bra 	$L__BB0_54;
	setp.lt.f32 	%p77, %f17, 0f3ECCCCCD;
	mov.b32 	%r970, 1;
	@%p77 bra 	$L__BB0_54;
	setp.lt.f32 	%p78, %f17, 0f3F19999A;
	mov.b32 	%r970, 2;
	@%p78 bra 	$L__BB0_54;
	setp.lt.f32 	%p79, %f17, 0f3F4CCCCD;
	setp.lt.f32 	%p80, %f17, 0f3F733333;
	selp.b32 	%r706, 4, 5, %p80;
	selp.b32 	%r970, 3, %r706, %p79;
$L__BB0_54:
	st.global.u32 	[%rd24+8], %r970;
	setp.lt.u32 	%p81, %r970, 3;
	@%p81 bra 	$L__BB0_56;
	ld.global.v2.u32 	{%r707, %r708}, [%rd3];
	shr.u32 	%r709, %r708, 2;
	xor.b32  	%r710, %r709, %r708;
	ld.global.v2.u32 	{%r711, %r712}, [%rd3+8];
	ld.global.v2.u32 	{%r713, %r714}, [%rd3+16];
	st.global.v2.u32 	[%rd3+8], {%r712, %r713};
	shl.b32 	%r715, %r714, 4;
	shl.b32 	%r716, %r710, 1;
	xor.b32  	%r717, %r716, %r715;
	xor.b32  	%r718, %r717, %r710;
	xor.b32  	%r719, %r718, %r714;
	st.global.v2.u32 	[%rd3+16], {%r714, %r719};
	add.s32 	%r720, %r707, 362437;
	st.global.v2.u32 	[%rd3], {%r720, %r711};
	add.s32 	%r721, %r719, %r720;
	cvt.rn.f32.u32 	%f50, %r721;
	fma.rn.f32 	%f51, %f50, 0f2F800000, 0f2F000000;
	fma.rn.f32 	%f52, %f51, 0f41000000, 0f40000000;
	add.f32 	%f89, %f89, %f52;
$L__BB0_56:
	setp.gt.s32 	%p82, %r293, 44;
	@%p82 bra 	$L__BB0_77;
	ld.global.v2.u32 	{%r725, %r726}, [%rd3];
	shr.u32 	%r727, %r726, 2;
	xor.b32  	%r728, %r727, %r726;
	ld.global.v2.u32 	{%r729, %r730}, [%rd3+8];
	ld.global.v2.u32 	{%r731, %r732}, [%rd3+16];
	st.global.v2.u32 	[%rd3+8], {%r730, %r731};
	shl.b32 	%r733, %r732, 4;
	shl.b32 	%r734, %r728, 1;
	xor.b32  	%r735, %r734, %r733;
	xor.b32  	%r736, %r735, %r728;
	xor.b32  	%r737, %r736, %r732;
	st.global.v2.u32 	[%rd3+16], {%r732, %r737};
	add.s32 	%r738, %r725, 362437;
	st.global.v2.u32 	[%rd3], {%r738, %r729};
	add.s32 	%r739, %r737, %r738;
	cvt.rn.f32.u32 	%f53, %r739;
	fma.rn.f32 	%f54, %f53, 0f2F800000, 0f2F000000;
	fma.rn.f32 	%f20, %f54, 0f3E99999A, %f8;
	setp.lt.f32 	%p83, %f20, 0f3E4CCCCD;
	mov.b32 	%r971, 0;
	@%p83 bra 	$L__BB0_61;
	setp.lt.f32 	%p84, %f20, 0f3ECCCCCD;
	mov.b32 	%r971, 1;
	@%p84 bra 	$L__BB0_61;
	setp.lt.f32 	%p85, %f20, 0f3F19999A;
	mov.b32 	%r971, 2;
	@%p85 bra 	$L__BB0_61;
	setp.lt.f32 	%p86, %f20, 0f3F4CCCCD;
	setp.lt.f32 	%p87, %f20, 0f3F733333;
	selp.b32 	%r742, 4, 5, %p87;
	selp.b32 	%r971, 3, %r742, %p86;
$L__BB0_61:
	st.global.u32 	[%rd24+12], %r971;
	setp.lt.u32 	%p88, %r971, 3;
	@%p88 bra 	$L__BB0_63;
	ld.global.v2.u32 	{%r743, %r744}, [%rd3];
	shr.u32 	%r745, %r744, 2;
	xor.b32  	%r746, %r745, %r744;
	ld.global.v2.u32 	{%r747, %r748}, [%rd3+8];
	ld.global.v2.u32 	{%r749, %r750}, [%rd3+16];
	st.global.v2.u32 	[%rd3+8], {%r748, %r749};
	shl.b32 	%r751, %r750, 4;
	shl.b32 	%r752, %r746, 1;
	xor.b32  	%r753, %r752, %r751;
	xor.b32  	%r754, %r753, %r746;
	xor.b32  	%r755, %r754, %r750;
	st.global.v2.u32 	[%rd3+16], {%r750, %r755};
	add.s32 	%r756, %r743, 362437;
	st.global.v2.u32 	[%rd3], {%r756, %r747};
	add.s32 	%r757, %r755, %r756;
	cvt.rn.f32.u32 	%f55, %r757;
	fma.rn.f32 	%f56, %f55, 0f2F800000, 0f2F000000;
	fma.rn.f32 	%f57, %f56, 0f41000000, 0f40000000;
	add.f32 	%f89, %f89, %f57;
$L__BB0_63:
	setp.eq.s32 	%p89, %r293, 44;
	@%p89 bra 	$L__BB0_77;
	ld.global.v2.u32 	{%r761, %r762}, [%rd3];
	shr.u32 	%r763, %r762, 2;
	xor.b32  	%r764, %r763, %r762;
	ld.global.v2.u32 	{%r765, %r766}, [%rd3+8];
	ld.global.v2.u32 	{%r767, %r768}, [%rd3+16];
	st.global.v2.u32 	[%rd3+8], {%r766, %r767};
	shl.b32 	%r769, %r768, 4;
	shl.b32 	%r770, %r764, 1;
	xor.b32  	%r771, %r770, %r769;
	xor.b32  	%r772, %r771, %r764;
	xor.b32  	%r773, %r772, %r768;
	st.global.v2.u32 	[%rd3+16], {%r768, %r773};
	add.s32 	%r774, %r761, 362437;
	st.global.v2.u32 	[%rd3], {%r774, %r765};
	add.s32 	%r775, %r773, %r774;
	cvt.rn.f32.u32 	%f58, %r775;
	fma.rn.f32 	%f59, %f58, 0f2F800000, 0f2F000000;
	fma.rn.f32 	%f23, %f59, 0f3E99999A, %f9;
	setp.lt.f32 	%p90, %f23, 0f3E4CCCCD;
	mov.b32 	%r972, 0;
	@%p90 bra 	$L__BB0_68;
	setp.lt.f32 	%p91, %f23, 0f3ECCCCCD;
	mov.b32 	%r972, 1;
	@%p91 bra 	$L__BB0_68;
	setp.lt.f32 	%p92, %f23, 0f3F19999A;
	mov.b32 	%r972, 2;
	@%p92 bra 	$L__BB0_68;
	setp.lt.f32 	%p93, %f23, 0f3F4CCCCD;
	setp.lt.f32 	%p94, %f23, 0f3F733333;
	selp.b32 	%r778, 4, 5, %p94;
	selp.b32 	%r972, 3, %r778, %p93;
$L__BB0_68:
	st.global.u32 	[%rd24+16], %r972;
	setp.lt.u32 	%p95, %r972, 3;
	@%p95 bra 	$L__BB0_70;
	ld.global.v2.u32 	{%r779, %r780}, [%rd3];
	shr.u32 	%r781, %r780, 2;
	xor.b32  	%r782, %r781, %r780;
	ld.global.v2.u32 	{%r783, %r784}, [%rd3+8];
	ld.global.v2.u32 	{%r785, %r786}, [%rd3+16];
	st.global.v2.u32 	[%rd3+8], {%r784, %r785};
	shl.b32 	%r787, %r786, 4;
	shl.b32 	%r788, %r782, 1;
	xor.b32  	%r789, %r788, %r787;
	xor.b32  	%r790, %r789, %r782;
	xor.b32  	%r791, %r790, %r786;
	st.global.v2.u32 	[%rd3+16], {%r786, %r791};
	add.s32 	%r792, %r779, 362437;
	st.global.v2.u32 	[%rd3], {%r792, %r783};
	add.s32 	%r793, %r791, %r792;
	cvt.rn.f32.u32 	%f60, %r793;
	fma.rn.f32 	%f61, %f60, 0f2F800000, 0f2F000000;
	fma.rn.f32 	%f62, %f61, 0f41000000, 0f40000000;
	add.f32 	%f89, %f89, %f62;
$L__BB0_70:
	setp.gt.s32 	%p96, %r293, 42;
	@%p96 bra 	$L__BB0_77;
	ld.global.v2.u32 	{%r797, %r798}, [%rd3];
	shr.u32 	%r799, %r798, 2;
	xor.b32  	%r800, %r799, %r798;
	ld.global.v2.u32 	{%r801, %r802}, [%rd3+8];
	ld.global.v2.u32 	{%r803, %r804}, [%rd3+16];
	st.global.v2.u32 	[%rd3+8], {%r802, %r803};
	shl.b32 	%r805, %r804, 4;
	shl.b32 	%r806, %r800, 1;
	xor.b32  	%r807, %r806, %r805;
	xor.b32  	%r808, %r807, %r800;
	xor.b32  	%r809, %r808, %r804;
	st.global.v2.u32 	[%rd3+16], {%r804, %r809};
	add.s32 	%r810, %r797, 362437;
	st.global.v2.u32 	[%rd3], {%r810, %r801};
	add.s32 	%r811, %r809, %r810;
	cvt.rn.f32.u32 	%f63, %r811;
	fma.rn.f32 	%f64, %f63, 0f2F800000, 0f2F000000;
	fma.rn.f32 	%f65, %f6, 0f3ECCCCCD, 0f3E99999A;
	fma.rn.f32 	%f26, %f64, 0f3E99999A, %f65;
	setp.lt.f32 	%p97, %f26, 0f3E4CCCCD;
	mov.b32 	%r973, 0;
	@%p97 bra 	$L__BB0_75;
	setp.lt.f32 	%p98, %f26, 0f3ECCCCCD;
	mov.b32 	%r973, 1;
	@%p98 bra 	$L__BB0_75;
	setp.lt.f32 	%p99, %f26, 0f3F19999A;
	mov.b32 	%r973, 2;
	@%p99 bra 	$L__BB0_75;
	setp.lt.f32 	%p100, %f26, 0f3F4CCCCD;
	setp.lt.f32 	%p101, %f26, 0f3F733333;
	selp.b32 	%r814, 4, 5, %p101;
	selp.b32 	%r973, 3, %r814, %p100;
$L__BB0_75:
	add.s32 	%r975, %r293, 5;
	st.global.u32 	[%rd24+20], %r973;
	add.s32 	%r974, %r293, 6;
	setp.lt.u32 	%p102, %r973, 3;
	@%p102 bra 	$L__BB0_77;
	ld.global.v2.u32 	{%r815, %r816}, [%rd3];
	shr.u32 	%r817, %r816, 2;
	xor.b32  	%r818, %r817, %r816;
	ld.global.v2.u32 	{%r819, %r820}, [%rd3+8];
	ld.global.v2.u32 	{%r821, %r822}, [%rd3+16];
	st.global.v2.u32 	[%rd3+8], {%r820, %r821};
	shl.b32 	%r823, %r822, 4;
	shl.b32 	%r824, %r818, 1;
	xor.b32  	%r825, %r824, %r823;
	xor.b32  	%r826, %r825, %r818;
	xor.b32  	%r827, %r826, %r822;
	st.global.v2.u32 	[%rd3+16], {%r822, %r827};
	add.s32 	%r828, %r815, 362437;
	st.global.v2.u32 	[%rd3], {%r828, %r819};
	add.s32 	%r829, %r827, %r828;
	cvt.rn.f32.u32 	%f66, %r829;
	fma.rn.f32 	%f67, %f66, 0f2F800000, 0f2F000000;
	fma.rn.f32 	%f68, %f67, 0f41000000, 0f40000000;
	add.f32 	%f89, %f89, %f68;
$L__BB0_77:
	add.s32 	%r966, %r292, 1;
	setp.lt.u32 	%p103, %r292, 3;
	setp.lt.s32 	%p104, %r975, 41;
	and.pred  	%p105, %p103, %p104;
	@%p105 bra 	$L__BB0_36;
	setp.gt.s32 	%p106, %r975, 46;
	@%p106 bra 	$L__BB0_90;
	max.s32 	%r830, %r974, 47;
	sub.s32 	%r831, %r830, %r974;
	add.s32 	%r294, %r831, 1;
	and.b32  	%r295, %r294, 7;
	setp.lt.u32 	%p107, %r831, 7;
	@%p107 bra 	$L__BB0_82;
	and.b32  	%r832, %r294, -8;
	neg.s32 	%r977, %r832;
	add.s64 	%rd23, %rd1, 16;
	add.s32 	%r976, %r291, %r974;
$L__BB0_81:
	.pragma "nounroll";
	mul.wide.s32 	%rd56, %r976, 4;
	add.s64 	%rd57, %rd23, %rd56;
	mov.b32 	%r833, -1;
	st.global.u32 	[%rd57+-16], %r833;
	st.global.u32 	[%rd57+-12], %r833;
	st.global.u32 	[%rd57+-8], %r833;
	st.global.u32 	[%rd57+-4], %r833;
	st.global.u32 	[%rd57], %r833;
	st.global.u32 	[%rd57+4], %r833;
	st.global.u32 	[%rd57+8], %r833;
	st.global.u32 	[%rd57+12], %r833;
	add.s32 	%r974, %r974, 8;
	add.s32 	%r977, %r977, 8;
	add.s32 	%r976, %r976, 8;
	setp.ne.s32 	%p108, %r977, 0;
	@%p108 bra 	$L__BB0_81;
$L__BB0_82:
	setp.eq.s32 	%p109, %r295, 0;
	@%p109 bra 	$L__BB0_90;
	and.b32  	%r323, %r294, 3;
	setp.lt.u32 	%p110, %r295, 4;
	@%p110 bra 	$L__BB0_85;
	add.s32 	%r834, %r974, %r291;
	mul.wide.s32 	%rd58, %r834, 4;
	add.s64 	%rd59, %rd1, %rd58;
	mov.b32 	%r835, -1;
	st.global.u32 	[%rd59], %r835;
	st.global.u32 	[%rd59+4], %r835;
	st.global.u32 	[%rd59+8], %r835;
	st.global.u32 	[%rd59+12], %r835;
	add.s32 	%r974, %r974, 4;
$L__BB0_85:
	setp.eq.s32 	%p111, %r323, 0;
	@%p111 bra 	$L__BB0_90;
	setp.eq.s32 	%p112, %r323, 1;
	@%p112 bra 	$L__BB0_88;
	add.s32 	%r836, %r974, %r291;
	mul.wide.s32 	%rd60, %r836, 4;
	add.s64 	%rd61, %rd1, %rd60;
	mov.b32 	%r837, -1;
	st.global.u32 	[%rd61], %r837;
	st.global.u32 	[%rd61+4], %r837;
	add.s32 	%r974, %r974, 2;
$L__BB0_88:
	and.b32  	%r838, %r294, 1;
	setp.eq.b32 	%p113, %r838, 1;
	not.pred 	%p114, %p113;
	@%p114 bra 	$L__BB0_90;
	add.s32 	%r839, %r974, %r291;
	mul.wide.s32 	%rd62, %r839, 4;
	add.s64 	%rd63, %rd1, %rd62;
	mov.b32 	%r840, -1;
	st.global.u32 	[%rd63], %r840;
$L__BB0_90:
	setp.gt.f32 	%p115, %f2, %f1;
	selp.f32 	%f69, %f2, %f1, %p115;
	selp.u32 	%r841, 1, 0, %p115;
	setp.gt.f32 	%p116, %f3, %f69;
	selp.f32 	%f70, %f3, %f69, %p116;
	selp.b32 	%r842, 2, %r841, %p116;
	setp.gt.f32 	%p117, %f4, %f70;
	selp.f32 	%f71, %f4, %f70, %p117;
	selp.b32 	%r843, 3, %r842, %p117;
	setp.gt.f32 	%p118, %f5, %f71;
	selp.f32 	%f72, %f5, %f71, %p118;
	selp.b32 	%r844, 4, %r843, %p118;
	setp.leu.f32 	%p119, %f6, %f72;
	selp.b32 	%r845, %r844, 5, %p119;
	div.rn.f32 	%f73, %f89, 0f40C00000;
	sub.f32 	%f74, %f89, %f73;
	mul.lo.s32 	%r846, %r1, 6;
	neg.f32 	%f75, %f73;
	setp.eq.s32 	%p120, %r845, 0;
	selp.f32 	%f76, %f74, %f75, %p120;
	cvta.to.global.u64 	%rd64, %rd28;
	mul.wide.s32 	%rd65, %r846, 4;
	add.s64 	%rd66, %rd64, %rd65;
	st.global.f32 	[%rd66], %f76;
	setp.eq.s32 	%p121, %r845, 1;
	selp.f32 	%f77, %f74, %f75, %p121;
	st.global.f32 	[%rd66+4], %f77;
	setp.eq.s32 	%p122, %r845, 2;
	selp.f32 	%f78, %f74, %f75, %p122;
	st.global.f32 	[%rd66+8], %f78;
	setp.eq.s32 	%p123, %r845, 3;
	selp.f32 	%f79, %f74, %f75, %p123;
	st.global.f32 	[%rd66+12], %f79;
	selp.f32 	%f80, %f74, %f75, %p118;
	selp.f32 	%f81, %f80, %f75, %p119;
	st.global.f32 	[%rd66+16], %f81;
	selp.f32 	%f82, %f75, %f74, %p119;
	st.global.f32 	[%rd66+20], %f82;
	cvta.to.global.u64 	%rd67, %rd29;
	mul.wide.s32 	%rd68, %r1, 4;
	add.s64 	%rd69, %rd67, %rd68;
	st.global.f32 	[%rd69], %f89;
$L__BB0_91:
	ret;

}
	// .globl	_Z24cfr_regret_update_kernelPfPiS0_S_S_i
.visible .entry _Z24cfr_regret_update_kernelPfPiS0_S_S_i(
	.param .u64 .ptr .align 1 _Z24cfr_regret_update_kernelPfPiS0_S_S_i_param_0,
	.param .u64 .ptr .align 1 _Z24cfr_regret_update_kernelPfPiS0_S_S_i_param_1,
	.param .u64 .ptr .align 1 _Z24cfr_regret_update_kernelPfPiS0_S_S_i_param_2,
	.param .u64 .ptr .align 1 _Z24cfr_regret_update_kernelPfPiS0_S_S_i_param_3,
	.param .u64 .ptr .align 1 _Z24cfr_regret_update_kernelPfPiS0_S_S_i_param_4,
	.param .u32 _Z24cfr_regret_update_kernelPfPiS0_S_S_i_param_5
)
{
	.reg .pred 	%p<17>;
	.reg .b32 	%r<91>;
	.reg .b32 	%f<140>;
	.reg .b64 	%rd<27>;

	ld.param.u64 	%rd8, [_Z24cfr_regret_update_kernelPfPiS0_S_S_i_param_1];
	ld.param.u64 	%rd9, [_Z24cfr_regret_update_kernelPfPiS0_S_S_i_param_2];
	ld.param.u64 	%rd10, [_Z24cfr_regret_update_kernelPfPiS0_S_S_i_param_3];
	ld.param.u32 	%r33, [_Z24cfr_regret_update_kernelPfPiS0_S_S_i_param_5];
	mov.u32 	%r34, %ctaid.x;
	mov.u32 	%r35, %ntid.x;
	mov.u32 	%r36, %tid.x;
	mad.lo.s32 	%r1, %r34, %r35, %r36;
	setp.gt.s32 	%p1, %r1, 49999;
	@%p1 bra 	$L__BB1_18;
	setp.lt.s32 	%p2, %r33, 1;
	mov.b32 	%r89, 0;
	mov.f32 	%f128, 0f00000000;
	mov.f32 	%f129, %f128;
	mov.f32 	%f130, %f128;
	mov.f32 	%f131, %f128;
	mov.f32 	%f132, %f128;
	mov.f32 	%f133, %f128;
	@%p2 bra 	$L__BB1_16;
	cvta.to.global.u64 	%rd12, %rd8;
	add.s64 	%rd1, %rd12, 4;
	cvta.to.global.u64 	%rd2, %rd10;
	cvta.to.global.u64 	%rd3, %rd9;
	mov.b32 	%r80, 0;
	mov.f32 	%f128, 0f00000000;
	mov.u32 	%r89, %r80;
$L__BB1_3:
	ld.param.u64 	%rd25, [_Z24cfr_regret_update_kernelPfPiS0_S_S_i_param_4];
	mul.lo.s32 	%r42, %r80, 12;
	mul.lo.s32 	%r43, %r80, 5;
	cvta.to.global.u64 	%rd13, %rd25;
	mul.wide.u32 	%rd14, %r80, 4;
	add.s64 	%rd15, %rd13, %rd14;
	ld.global.f32 	%f43, [%rd15];
	div.rn.f32 	%f44, %f43, 0f40A00000;
	cvt.rzi.s32.f32 	%r44, %f44;
	min.s32 	%r45, %r44, 19;
	div.rn.f32 	%f45, %f43, 0f41200000;
	cvt.rzi.s32.f32 	%r46, %f45;
	min.s32 	%r47, %r46, 9;
	shl.b32 	%r48, %r45, 1;
	mul.lo.s32 	%r83, %r80, 6;
	mul.wide.u32 	%rd16, %r43, 4;
	add.s64 	%rd17, %rd3, %rd16;
	ld.global.u32 	%r5, [%rd17];
	ld.global.u32 	%r6, [%rd17+4];
	ld.global.u32 	%r7, [%rd17+8];
	ld.global.u32 	%r8, [%rd17+12];
	ld.global.u32 	%r9, [%rd17+16];
	shr.u32 	%r49, %r5, 2;
	cvt.rn.f32.u32 	%f46, %r49;
	div.rn.f32 	%f7, %f46, 0f42C80000;
	shr.u32 	%r50, %r6, 2;
	cvt.rn.f32.u32 	%f47, %r50;
	div.rn.f32 	%f8, %f47, 0f42C80000;
	shr.u32 	%r51, %r7, 2;
	cvt.rn.f32.u32 	%f48, %r51;
	div.rn.f32 	%f9, %f48, 0f42C80000;
	shr.u32 	%r52, %r8, 2;
	cvt.rn.f32.u32 	%f49, %r52;
	div.rn.f32 	%f10, %f49, 0f42C80000;
	shr.u32 	%r53, %r9, 2;
	cvt.rn.f32.u32 	%f50, %r53;
	div.rn.f32 	%f11, %f50, 0f42C80000;
	add.s32 	%r54, %r47, %r48;
	add.s32 	%r85, %r54, 30000;
	mul.wide.u32 	%rd18, %r42, 4;
	add.s64 	%rd26, %rd1, %rd18;
	mov.b32 	%r86, 0;
	mov.b32 	%r84, 30000;
	mov.b32 	%r82, -6;
$L__BB1_4:
	ld.global.u32 	%r17, [%rd26+-4];
	ld.global.u32 	%r18, [%rd26];
	shr.s32 	%r55, %r17, 2;
	shr.s32 	%r56, %r18, 2;
	max.s32 	%r88, %r55, %r56;
	min.s32 	%r20, %r55, %r56;
	setp.eq.s32 	%p3, %r55, %r56;
	@%p3 bra 	$L__BB1_8;
	xor.b32  	%r57, %r18, %r17;
	and.b32  	%r58, %r57, 3;
	setp.ne.s32 	%p4, %r58, 0;
	@%p4 bra 	$L__BB1_7;
	mad.lo.s32 	%r60, %r88, 12, %r20;
	add.s32 	%r88, %r60, 13;
	bra.uni 	$L__BB1_8;
$L__BB1_7:
	mad.lo.s32 	%r59, %r88, 12, %r20;
	add.s32 	%r88, %r59, 169;
$L__BB1_8:
	mul.hi.s32 	%r61, %r88, 1626496491;
	shr.u32 	%r62, %r61, 31;
	shr.s32 	%r63, %r61, 6;
	add.s32 	%r64, %r63, %r62;
	mul.lo.s32 	%r65, %r64, 169;
	sub.s32 	%r66, %r88, %r65;
	min.s32 	%r67, %r86, 4;
	add.s32 	%r68, %r67, %r85;
	mad.lo.s32 	%r69, %r66, 50, %r68;
	mul.hi.s32 	%r70, %r69, 351843721;
	shr.u32 	%r71, %r70, 31;
	shr.s32 	%r72, %r70, 12;
	add.s32 	%r73, %r72, %r71;
	mul.lo.s32 	%r74, %r73, 50000;
	sub.s32 	%r75, %r69, %r74;
	setp.ne.s32 	%p5, %r75, %r1;
	@%p5 bra 	$L__BB1_14;
	mul.wide.u32 	%rd19, %r83, 4;
	add.s64 	%rd20, %rd2, %rd19;
	ld.global.f32 	%f18, [%rd20];
	setp.lt.s32 	%p6, %r17, 0;
	mov.f32 	%f127, 0f00000000;
	@%p6 bra 	$L__BB1_11;
	shr.u32 	%r76, %r17, 2;
	cvt.rn.f32.u32 	%f52, %r76;
	div.rn.f32 	%f127, %f52, 0f42C80000;
$L__BB1_11:
	setp.lt.s32 	%p7, %r18, 0;
	@%p7 bra 	$L__BB1_13;
	shr.u32 	%r77, %r18, 2;
	cvt.rn.f32.u32 	%f53, %r77;
	div.rn.f32 	%f54, %f53, 0f42C80000;
	add.f32 	%f127, %f127, %f54;
$L__BB1_13:
	add.f32 	%f55, %f127, %f7;
	setp.lt.s32 	%p8, %r5, 0;
	selp.f32 	%f56, %f127, %f55, %p8;
	add.f32 	%f57, %f56, %f8;
	setp.lt.s32 	%p9, %r6, 0;
	selp.f32 	%f58, %f56, %f57, %p9;
	add.f32 	%f59, %f58, %f9;
	setp.lt.s32 	%p10, %r7, 0;
	selp.f32 	%f60, %f58, %f59, %p10;
	add.f32 	%f61, %f60, %f10;
	setp.lt.s32 	%p11, %r8, 0;
	selp.f32 	%f62, %f60, %f61, %p11;
	add.f32 	%f63, %f62, %f11;
	setp.lt.s32 	%p12, %r9, 0;
	selp.f32 	%f64, %f62, %f63, %p12;
	max.f32 	%f65, %f64, 0f00000000;
	min.f32 	%f66, %f65, 0f3F800000;
	add.s32 	%r78, %r82, 7;
	cvt.rn.f32.u32 	%f67, %r78;
	div.rn.f32 	%f68, %f67, 0f40C00000;
	add.f32 	%f69, %f66, 0f3E4CCCCD;
	fma.rn.f32 	%f70, %f68, 0f3DCCCCCD, %f69;
	fma.rn.f32 	%f71, %f66, 0f3F4CCCCD, 0f3ECCCCCD;
	fma.rn.f32 	%f72, %f68, 0f3E4CCCCD, %f71;
	fma.rn.f32 	%f73, %f66, 0f3ECCCCCD, 0f3F19999A;
	setp.lt.f32 	%p13, %f18, 0f00000000;
	selp.f32 	%f74, 0f3F4CCCCD, 0f3DCCCCCD, %p13;
	mul.f32 	%f75, %f18, %f74;
	sub.f32 	%f76, %f75, %f18;
	add.f32 	%f128, %f128, %f76;
	mul.f32 	%f77, %f18, %f73;
	sub.f32 	%f78, %f77, %f18;
	add.f32 	%f129, %f129, %f78;
	add.f32 	%f130, %f130, %f78;
	mul.f32 	%f79, %f18, %f72;
	sub.f32 	%f80, %f79, %f18;
	add.f32 	%f131, %f131, %f80;
	add.f32 	%f132, %f132, %f80;
	mul.f32 	%f81, %f18, %f70;
	sub.f32 	%f82, %f81, %f18;
	add.f32 	%f133, %f133, %f82;
	add.s32 	%r89, %r89, 1;
$L__BB1_14:
	add.s32 	%r86, %r86, 1;
	add.s32 	%r85, %r85, 8;
	add.s32 	%r84, %r84, 8;
	add.s32 	%r83, %r83, 1;
	add.s64 	%rd26, %rd26, 8;
	add.s32 	%r82, %r82, 1;
	setp.ne.s32 	%p14, %r84, 30048;
	@%p14 bra 	$L__BB1_4;
	add.s32 	%r80, %r80, 1;
	setp.ne.s32 	%p15, %r80, %r33;
	@%p15 bra 	$L__BB1_3;
$L__BB1_16:
	setp.lt.s32 	%p16, %r89, 1;
	@%p16 bra 	$L__BB1_18;
	ld.param.u64 	%rd24, [_Z24cfr_regret_update_kernelPfPiS0_S_S_i_param_0];
	mul.lo.s32 	%r79, %r1, 6;
	cvt.rn.f32.u32 	%f83, %r89;
	div.rn.f32 	%f84, %f128, %f83;
	cvta.to.global.u64 	%rd21, %rd24;
	mul.wide.s32 	%rd22, %r79, 4;
	add.s64 	%rd23, %rd21, %rd22;
	ld.global.f32 	%f85, [%rd23];
	add.f32 	%f86, %f85, %f84;
	min.f32 	%f87, %f86, 0f447A0000;
	max.f32 	%f88, %f87, 0fC47A0000;
	st.global.f32 	[%rd23], %f88;
	div.rn.f32 	%f89, %f129, %f83;
	ld.global.f32 	%f90, [%rd23+4];
	add.f32 	%f91, %f90, %f89;
	min.f32 	%f92, %f91, 0f447A0000;
	max.f32 	%f93, %f92, 0fC47A0000;
	st.global.f32 	[%rd23+4], %f93;
	div.rn.f32 	%f94, %f130, %f83;
	ld.global.f32 	%f95, [%rd23+8];
	add.f32 	%f96, %f95, %f94;
	min.f32 	%f97, %f96, 0f447A0000;
	max.f32 	%f98, %f97, 0fC47A0000;
	st.global.f32 	[%rd23+8], %f98;
	div.rn.f32 	%f99, %f131, %f83;
	ld.global.f32 	%f100, [%rd23+12];
	add.f32 	%f101, %f100, %f99;
	min.f32 	%f102, %f101, 0f447A0000;
	max.f32 	%f103, %f102, 0fC47A0000;
	st.global.f32 	[%rd23+12], %f103;
	div.rn.f32 	%f104, %f132, %f83;
	ld.global.f32 	%f105, [%rd23+16];
	add.f32 	%f106, %f105, %f104;
	min.f32 	%f107, %f106, 0f447A0000;
	max.f32 	%f108, %f107, 0fC47A0000;
	st.global.f32 	[%rd23+16], %f108;
	div.rn.f32 	%f109, %f133, %f83;
	ld.global.f32 	%f110, [%rd23+20];
	add.f32 	%f111, %f110, %f109;
	min.f32 	%f112, %f111, 0f447A0000;
	max.f32 	%f113, %f112, 0fC47A0000;
	st.global.f32 	[%rd23+20], %f113;
$L__BB1_18:
	ret;

}
	// .globl	_Z26cfr_strategy_update_kernelPfS_i
.visible .entry _Z26cfr_strategy_update_kernelPfS_i(
	.param .u64 .ptr .align 1 _Z26cfr_strategy_update_kernelPfS_i_param_0,
	.param .u64 .ptr .align 1 _Z26cfr_strategy_update_kernelPfS_i_param_1,
	.param .u32 _Z26cfr_strategy_update_kernelPfS_i_param_2
)
{
	.reg .pred 	%p<9>;
	.reg .b32 	%r<7>;
	.reg .b32 	%f<44>;
	.reg .b64 	%rd<9>;

	ld.param.u64 	%rd1, [_Z26cfr_strategy_update_kernelPfS_i_param_0];
	ld.param.u64 	%rd2, [_Z26cfr_strategy_update_kernelPfS_i_param_1];
	ld.param.u32 	%r3, [_Z26cfr_strategy_update_kernelPfS_i_param_2];
	mov.u32 	%r4, %ctaid.x;
	mov.u32 	%r5, %ntid.x;
	mov.u32 	%r6, %tid.x;
	mad.lo.s32 	%r1, %r4, %r5, %r6;
	setp.ge.s32 	%p1, %r1, %r3;
	@%p1 bra 	$L__BB2_4;
	cvta.to.global.u64 	%rd3, %rd1;
	mul.lo.s32 	%r2, %r1, 6;
	mul.wide.s32 	%rd4, %r2, 4;
	add.s64 	%rd5, %rd3, %rd4;
	ld.global.f32 	%f1, [%rd5];
	setp.gt.f32 	%p2, %f1, 0f00000000;
	add.f32 	%f21, %f1, 0f00000000;
	selp.f32 	%f22, %f21, 0f00000000, %p2;
	ld.global.f32 	%f2, [%rd5+4];
	setp.gt.f32 	%p3, %f2, 0f00000000;
	add.f32 	%f23, %f22, %f2;
	selp.f32 	%f24, %f23, %f22, %p3;
	ld.global.f32 	%f3, [%rd5+8];
	setp.gt.f32 	%p4, %f3, 0f00000000;
	add.f32 	%f25, %f24, %f3;
	selp.f32 	%f26, %f25, %f24, %p4;
	ld.global.f32 	%f4, [%rd5+12];
	setp.gt.f32 	%p5, %f4, 0f00000000;
	add.f32 	%f27, %f26, %f4;
	selp.f32 	%f28, %f27, %f26, %p5;
	ld.global.f32 	%f5, [%rd5+16];
	setp.gt.f32 	%p6, %f5, 0f00000000;
	add.f32 	%f29, %f28, %f5;
	selp.f32 	%f30, %f29, %f28, %p6;
	ld.global.f32 	%f6, [%rd5+20];
	setp.gt.f32 	%p7, %f6, 0f00000000;
	add.f32 	%f31, %f30, %f6;
	selp.f32 	%f7, %f31, %f30, %p7;
	setp.leu.f32 	%p8, %f7, 0f358637BD;
	mov.f32 	%f38, 0f3E2AAAAB;
	mov.f32 	%f39, %f38;
	mov.f32 	%f40, %f38;
	mov.f32 	%f41, %f38;
	mov.f32 	%f42, %f38;
	mov.f32 	%f43, %f38;
	@%p8 bra 	$L__BB2_3;
	max.f32 	%f32, %f1, 0f00000000;
	div.rn.f32 	%f43, %f32, %f7;
	max.f32 	%f33, %f2, 0f00000000;
	div.rn.f32 	%f42, %f33, %f7;
	max.f32 	%f34, %f3, 0f00000000;
	div.rn.f32 	%f41, %f34, %f7;
	max.f32 	%f35, %f4, 0f00000000;
	div.rn.f32 	%f40, %f35, %f7;
	max.f32 	%f36, %f5, 0f00000000;
	div.rn.f32 	%f39, %f36, %f7;
	max.f32 	%f37, %f6, 0f00000000;
	div.rn.f32 	%f38, %f37, %f7;
$L__BB2_3:
	cvta.to.global.u64 	%rd6, %rd2;
	add.s64 	%rd8, %rd6, %rd4;
	st.global.f32 	[%rd8], %f43;
	st.global.f32 	[%rd8+4], %f42;
	st.global.f32 	[%rd8+8], %f41;
	st.global.f32 	[%rd8+12], %f40;
	st.global.f32 	[%rd8+16], %f39;
	st.global.f32 	[%rd8+20], %f38;
$L__BB2_4:
	ret;

}
	// .globl	_Z18init_random_statesP17curandStateXORWOWyi
.visible .entry _Z18init_random_statesP17curandStateXORWOWyi(
	.param .u64 .ptr .align 1 _Z18init_random_statesP17curandStateXORWOWyi_param_0,
	.param .u64 _Z18init_random_statesP17curandStateXORWOWyi_param_1,
	.param .u32 _Z18init_random_statesP17curandStateXORWOWyi_param_2
)
{
	.reg .pred 	%p<25>;
	.reg .b32 	%r<414>;
	.reg .b64 	%rd<20>;

	ld.param.u64 	%rd8, [_Z18init_random_statesP17curandStateXORWOWyi_param_0];
	ld.param.u64 	%rd9, [_Z18init_random_statesP17curandStateXORWOWyi_param_1];
	ld.param.u32 	%r183, [_Z18init_random_statesP17curandStateXORWOWyi_param_2];
	mov.u32 	%r184, %ctaid.x;
	mov.u32 	%r185, %ntid.x;
	mov.u32 	%r186, %tid.x;
	mad.lo.s32 	%r1, %r184, %r185, %r186;
	setp.ge.s32 	%p1, %r1, %r183;
	@%p1 bra 	$L__BB3_44;
	cvta.to.global.u64 	%rd10, %rd8;
	cvt.s64.s32 	%rd19, %r1;
	add.s64 	%rd11, %rd9, %rd19;
	mul.wide.s32 	%rd12, %r1, 48;
	add.s64 	%rd2, %rd10, %rd12;
	cvt.u32.u64 	%r187, %rd11;
	xor.b32  	%r188, %r187, -1429050551;
	mul.lo.s32 	%r189, %r188, 1099087573;
	{ .reg .b32 tmp; mov.b64 {tmp, %r190}, %rd11; }
	xor.b32  	%r191, %r190, -136515619;
	mul.lo.s32 	%r192, %r191, -1703105765;
	add.s32 	%r193, %r189, %r192;
	add.s32 	%r194, %r193, 6615241;
	add.s32 	%r195, %r189, 123456789;
	st.global.v2.u32 	[%rd2], {%r194, %r195};
	xor.b32  	%r196, %r189, 362436069;
	add.s32 	%r197, %r192, 521288629;
	st.global.v2.u32 	[%rd2+8], {%r196, %r197};
	xor.b32  	%r198, %r192, 88675123;
	add.s32 	%r199, %r189, 5783321;
	st.global.v2.u32 	[%rd2+16], {%r198, %r199};
	setp.eq.s32 	%p2, %r1, 0;
	@%p2 bra 	$L__BB3_43;
	mov.b32 	%r320, 0;
$L__BB3_3:
	and.b64  	%rd4, %rd19, 3;
	setp.eq.s64 	%p3, %rd4, 0;
	@%p3 bra 	$L__BB3_42;
	mul.wide.u32 	%rd13, %r320, 3200;
	mov.u64 	%rd14, precalc_xorwow_matrix;
	add.s64 	%rd5, %rd14, %rd13;
	cvt.u32.u64 	%r3, %rd4;
	mov.b32 	%r321, 0;
$L__BB3_5:
	mov.b32 	%r334, 0;
	mov.u32 	%r335, %r334;
	mov.u32 	%r336, %r334;
	mov.u32 	%r337, %r334;
	mov.u32 	%r338, %r334;
	mov.u32 	%r327, %r334;
$L__BB3_6:
	mul.wide.u32 	%rd15, %r327, 4;
	add.s64 	%rd16, %rd2, %rd15;
	ld.global.u32 	%r11, [%rd16+4];
	shl.b32 	%r12, %r327, 5;
	mov.b32 	%r333, 0;
$L__BB3_7:
	.pragma "nounroll";
	shr.u32 	%r204, %r11, %r333;
	and.b32  	%r205, %r204, 1;
	setp.eq.b32 	%p4, %r205, 1;
	not.pred 	%p5, %p4;
	add.s32 	%r206, %r12, %r333;
	mul.lo.s32 	%r207, %r206, 5;
	mul.wide.u32 	%rd17, %r207, 4;
	add.s64 	%rd6, %rd5, %rd17;
	@%p5 bra 	$L__BB3_9;
	ld.global.u32 	%r208, [%rd6];
	xor.b32  	%r338, %r338, %r208;
	ld.global.u32 	%r209, [%rd6+4];
	xor.b32  	%r337, %r337, %r209;
	ld.global.u32 	%r210, [%rd6+8];
	xor.b32  	%r336, %r336, %r210;
	ld.global.u32 	%r211, [%rd6+12];
	xor.b32  	%r335, %r335, %r211;
	ld.global.u32 	%r212, [%rd6+16];
	xor.b32  	%r334, %r334, %r212;
$L__BB3_9:
	and.b32  	%r214, %r204, 2;
	setp.eq.s32 	%p6, %r214, 0;
	@%p6 bra 	$L__BB3_11;
	ld.global.u32 	%r215, [%rd6+20];
	xor.b32  	%r338, %r338, %r215;
	ld.global.u32 	%r216, [%rd6+24];
	xor.b32  	%r337, %r337, %r216;
	ld.global.u32 	%r217, [%rd6+28];
	xor.b32  	%r336, %r336, %r217;
	ld.global.u32 	%r218, [%rd6+32];
	xor.b32  	%r335, %r335, %r218;
	ld.global.u32 	%r219, [%rd6+36];
	xor.b32  	%r334, %r334, %r219;
$L__BB3_11:
	and.b32  	%r221, %r204, 4;
	setp.eq.s32 	%p7, %r221, 0;
	@%p7 bra 	$L__BB3_13;
	ld.global.u32 	%r222, [%rd6+40];
	xor.b32  	%r338, %r338, %r222;
	ld.global.u32 	%r223, [%rd6+44];
	xor.b32  	%r337, %r337, %r223;
	ld.global.u32 	%r224, [%rd6+48];
	xor.b32  	%r336, %r336, %r224;
	ld.global.u32 	%r225, [%rd6+52];
	xor.b32  	%r335, %r335, %r225;
	ld.global.u32 	%r226, [%rd6+56];
	xor.b32  	%r334, %r334, %r226;
$L__BB3_13:
	and.b32  	%r228, %r204, 8;
	setp.eq.s32 	%p8, %r228, 0;
	@%p8 bra 	$L__BB3_15;
	ld.global.u32 	%r229, [%rd6+60];
	xor.b32  	%r338, %r338, %r229;
	ld.global.u32 	%r230, [%rd6+64];
	xor.b32  	%r337, %r337, %r230;
	ld.global.u32 	%r231, [%rd6+68];
	xor.b32  	%r336, %r336, %r231;
	ld.global.u32 	%r232, [%rd6+72];
	xor.b32  	%r335, %r335, %r232;
	ld.global.u32 	%r233, [%rd6+76];
	xor.b32  	%r334, %r334, %r233;
$L__BB3_15:
	and.b32  	%r235, %r204, 16;
	setp.eq.s32 	%p9, %r235, 0;
	@%p9 bra 	$L__BB3_17;
	ld.global.u32 	%r236, [%rd6+80];
	xor.b32  	%r338, %r338, %r236;
	ld.global.u32 	%r237, [%rd6+84];
	xor.b32  	%r337, %r337, %r237;
	ld.global.u32 	%r238, [%rd6+88];
	xor.b32  	%r336, %r336, %r238;
	ld.global.u32 	%r239, [%rd6+92];
	xor.b32  	%r335, %r335, %r239;
	ld.global.u32 	%r240, [%rd6+96];
	xor.b32  	%r334, %r334, %r240;
$L__BB3_17:
	and.b32  	%r242, %r204, 32;
	setp.eq.s32 	%p10, %r242, 0;
	@%p10 bra 	$L__BB3_19;
	ld.global.u32 	%r243, [%rd6+100];
	xor.b32  	%r338, %r338, %r243;
	ld.global.u32 	%r244, [%rd6+104];
	xor.b32  	%r337, %r337, %r244;
	ld.global.u32 	%r245, [%rd6+108];
	xor.b32  	%r336, %r336, %r245;
	ld.global.u32 	%r246, [%rd6+112];
	xor.b32  	%r335, %r335, %r246;
	ld.global.u32 	%r247, [%rd6+116];
	xor.b32  	%r334, %r334, %r247;
$L__BB3_19:
	and.b32  	%r249, %r204, 64;
	setp.eq.s32 	%p11, %r249, 0;
	@%p11 bra 	$L__BB3_21;
	ld.global.u32 	%r250, [%rd6+120];
	xor.b32  	%r338, %r338, %r250;
	ld.global.u32 	%r251, [%rd6+124];
	xor.b32  	%r337, %r337, %r251;
	ld.global.u32 	%r252, [%rd6+128];
	xor.b32  	%r336, %r336, %r252;
	ld.global.u32 	%r253, [%rd6+132];
	xor.b32  	%r335, %r335, %r253;
	ld.global.u32 	%r254, [%rd6+136];
	xor.b32  	%r334, %r334, %r254;
$L__BB3_21:
	and.b32  	%r256, %r204, 128;
	setp.eq.s32 	%p12, %r256, 0;
	@%p12 bra 	$L__BB3_23;
	ld.global.u32 	%r257, [%rd6+140];
	xor.b32  	%r338, %r338, %r257;
	ld.global.u32 	%r258, [%rd6+144];
	xor.b32  	%r337, %r337, %r258;
	ld.global.u32 	%r259, [%rd6+148];
	xor.b32  	%r336, %r336, %r259;
	ld.global.u32 	%r260, [%rd6+152];
	xor.b32  	%r335, %r335, %r260;
	ld.global.u32 	%r261, [%rd6+156];
	xor.b32  	%r334, %r334, %r261;
$L__BB3_23:
	and.b32  	%r263, %r204, 256;
	setp.eq.s32 	%p13, %r263, 0;
	@%p13 bra 	$L__BB3_25;
	ld.global.u32 	%r264, [%rd6+160];
	xor.b32  	%r338, %r338, %r264;
	ld.global.u32 	%r265, [%rd6+164];
	xor.b32  	%r337, %r337, %r265;
	ld.global.u32 	%r266, [%rd6+168];
	xor.b32  	%r336, %r336, %r266;
	ld.global.u32 	%r267, [%rd6+172];
	xor.b32  	%r335, %r335, %r267;
	ld.global.u32 	%r268, [%rd6+176];
	xor.b32  	%r334, %r334, %r268;
$L__BB3_25:
	and.b32  	%r270, %r204, 512;
	setp.eq.s32 	%p14, %r270, 0;
	@%p14 bra 	$L__BB3_27;
	ld.global.u32 	%r271, [%rd6+180];
	xor.b32  	%r338, %r338, %r271;
	ld.global.u32 	%r272, [%rd6+184];
	xor.b32  	%r337, %r337, %r272;
	ld.global.u32 	%r273, [%rd6+188];
	xor.b32  	%r336, %r336, %r273;
	ld.global.u32 	%r274, [%rd6+192];
	xor.b32  	%r335, %r335, %r274;
	ld.global.u32 	%r275, [%rd6+196];
	xor.b32  	%r334, %r334, %r275;
$L__BB3_27:
	and.b32  	%r277, %r204, 1024;
	setp.eq.s32 	%p15, %r277, 0;
	@%p15 bra 	$L__BB3_29;
	ld.global.u32 	%r278, [%rd6+200];
	xor.b32  	%r338, %r338, %r278;
	ld.global.u32 	%r279, [%rd6+204];
	xor.b32  	%r337, %r337, %r279;
	ld.global.u32 	%r280, [%rd6+208];
	xor.b32  	%r336, %r336, %r280;
	ld.global.u32 	%r281, [%rd6+212];
	xor.b32  	%r335, %r335, %r281;
	ld.global.u32 	%r282, [%rd6+216];
	xor.b32  	%r334, %r334, %r282;
$L__BB3_29:
	and.b32  	%r284, %r204, 2048;
	setp.eq.s32 	%p16, %r284, 0;
	@%p16 bra 	$L__BB3_31;
	ld.global.u32 	%r285, [%rd6+220];
	xor.b32  	%r338, %r338, %r285;
	ld.global.u32 	%r286, [%rd6+224];
	xor.b32  	%r337, %r337, %r286;
	ld.global.u32 	%r287, [%rd6+228];
	xor.b32  	%r336, %r336, %r287;
	ld.global.u32 	%r288, [%rd6+232];
	xor.b32  	%r335, %r335, %r288;
	ld.global.u32 	%r289, [%rd6+236];
	xor.b32  	%r334, %r334, %r289;
$L__BB3_31:
	and.b32  	%r291, %r204, 4096;
	setp.eq.s32 	%p17, %r291, 0;
	@%p17 bra 	$L__BB3_33;
	ld.global.u32 	%r292, [%rd6+240];
	xor.b32  	%r338, %r338, %r292;
	ld.global.u32 	%r293, [%rd6+244];
	xor.b32  	%r337, %r337, %r293;
	ld.global.u32 	%r294, [%rd6+248];
	xor.b32  	%r336, %r336, %r294;
	ld.global.u32 	%r295, [%rd6+252];
	xor.b32  	%r335, %r335, %r295;
	ld.global.u32 	%r296, [%rd6+256];
	xor.b32  	%r334, %r334, %r296;
$L__BB3_33:
	and.b32  	%r298, %r204, 8192;
	setp.eq.s32 	%p18, %r298, 0;
	@%p18 bra 	$L__BB3_35;
	ld.global.u32 	%r299, [%rd6+260];
	xor.b32  	%r338, %r338, %r299;
	ld.global.u32 	%r300, [%rd6+264];
	xor.b32  	%r337, %r337, %r300;
	ld.global.u32 	%r301, [%rd6+268];
	xor.b32  	%r336, %r336, %r301;
	ld.global.u32 	%r302, [%rd6+272];
	xor.b32  	%r335, %r335, %r302;
	ld.global.u32 	%r303, [%rd6+276];
	xor.b32  	%r334, %r334, %r303;
$L__BB3_35:
	and.b32  	%r305, %r204, 16384;
	setp.eq.s32 	%p19, %r305, 0;
	@%p19 bra 	$L__BB3_37;
	ld.global.u32 	%r306, [%rd6+280];
	xor.b32  	%r338, %r338, %r306;
	ld.global.u32 	%r307, [%rd6+284];
	xor.b32  	%r337, %r337, %r307;
	ld.global.u32 	%r308, [%rd6+288];
	xor.b32  	%r336, %r336, %r308;
	ld.global.u32 	%r309, [%rd6+292];
	xor.b32  	%r335, %r335, %r309;
	ld.global.u32 	%r310, [%rd6+296];
	xor.b32  	%r334, %r334, %r310;
$L__BB3_37:
	and.b32  	%r312, %r204, 32768;
	setp.eq.s32 	%p20, %r312, 0;
	@%p20 bra 	$L__BB3_39;
	ld.global.u32 	%r313, [%rd6+300];
	xor.b32  	%r338, %r338, %r313;
	ld.global.u32 	%r314, [%rd6+304];
	xor.b32  	%r337, %r337, %r314;
	ld.global.u32 	%r315, [%rd6+308];
	xor.b32  	%r336, %r336, %r315;
	ld.global.u32 	%r316, [%rd6+312];
	xor.b32  	%r335, %r335, %r316;
	ld.global.u32 	%r317, [%rd6+316];
	xor.b32  	%r334, %r334, %r317;
$L__BB3_39:
	add.s32 	%r333, %r333, 16;
	setp.ne.s32 	%p21, %r333, 32;
	@%p21 bra 	$L__BB3_7;
	mad.lo.s32 	%r318, %r327, -31, %r12;
	add.s32 	%r327, %r318, 1;
	setp.ne.s32 	%p22, %r327, 5;
	@%p22 bra 	$L__BB3_6;
	st.global.u32 	[%rd2+4], %r338;
	st.global.u32 	[%rd2+8], %r337;
	st.global.u32 	[%rd2+12], %r336;
	st.global.u32 	[%rd2+16], %r335;
	st.global.u32 	[%rd2+20], %r334;
	add.s32 	%r321, %r321, 1;
	setp.lt.u32 	%p23, %r321, %r3;
	@%p23 bra 	$L__BB3_5;
$L__BB3_42:
	shr.u64 	%rd7, %rd19, 2;
	add.s32 	%r320, %r320, 1;
	setp.gt.u64 	%p24, %rd19, 3;
	mov.u64 	%rd19, %rd7;
	@%p24 bra 	$L__BB3_3;
$L__BB3_43:
	mov.b32 	%r319, 0;
	st.global.v2.u32 	[%rd2+24], {%r319, %r319};
	st.global.u32 	[%rd2+32], %r319;
	mov.b64 	%rd18, 0;
	st.global.u64 	[%rd2+40], %rd18;
$L__BB3_44:
	ret;

}
	// .globl	_Z25init_regrets_and_strategyPfS_ii
.visible .entry _Z25init_regrets_and_strategyPfS_ii(
	.param .u64 .ptr .align 1 _Z25init_regrets_and_strategyPfS_ii_param_0,
	.param .u64 .ptr .align 1 _Z25init_regrets_and_strategyPfS_ii_param_1,
	.param .u32 _Z25init_regrets_and_strategyPfS_ii_param_2,
	.param .u32 _Z25init_regrets_and_strategyPfS_ii_param_3
)
{
	.reg .pred 	%p<2>;
	.reg .b32 	%r<9>;
	.reg .b32 	%f<3>;
	.reg .b64 	%rd<8>;

	ld.param.u64 	%rd1, [_Z25init_regrets_and_strategyPfS_ii_param_0];
	ld.param.u64 	%rd2, [_Z25init_regrets_and_strategyPfS_ii_param_1];
	ld.param.u32 	%r3, [_Z25init_regrets_and_strategyPfS_ii_param_2];
	ld.param.u32 	%r2, [_Z25init_regrets_and_strategyPfS_ii_param_3];
	mov.u32 	%r4, %ctaid.x;
	mov.u32 	%r5, %ntid.x;
	mov.u32 	%r6, %tid.x;
	mad.lo.s32 	%r1, %r4, %r5, %r6;
	mul.lo.s32 	%r7, %r2, %r3;
	setp.ge.s32 	%p1, %r1, %r7;
	@%p1 bra 	$L__BB4_2;
	cvta.to.global.u64 	%rd3, %rd1;
	cvta.to.global.u64 	%rd4, %rd2;
	mul.wide.s32 	%rd5, %r1, 4;
	add.s64 	%rd6, %rd3, %rd5;
	mov.b32 	%r8, 0;
	st.global.u32 	[%rd6], %r8;
	cvt.rn.f32.s32 	%f1, %r2;
	rcp.rn.f32 	%f2, %f1;
	add.s64 	%rd7, %rd4, %rd5;
	st.global.f32 	[%rd7], %f2;
$L__BB4_2:
	ret;

}


// ===== COMPILED SASS (sm_100) =====

	.target	sm_100

	.elftype	@"ET_EXEC"


//--------------------- .note.nv.tkinfo           --------------------------
	.section	.note.nv.tkinfo,"",@"SHT_NOTE"
	.sectionflags	@"SHF_NOTE_NV_TKINFO"
	.tkinfo
        /*0018*/ 	.word	0x00000002
        /*0030*/ 	.string	""
        /*0030*/ 	.string	"ptxas"
        /*0030*/ 	.string	"Cuda compilation tools, release 13.0, V13.0.88"
        /*0030*/ 	.string	"Build cuda_13.0.r13.0/compiler.36424714_0"
        /*0030*/ 	.string	"-arch sm_100 -m 64 "



//--------------------- .note.nv.cuinfo           --------------------------
	.section	.note.nv.cuinfo,"",@"SHT_NOTE"
	.sectionflags	@"SHF_NOTE_NV_CUINFO"
        /*0018*/ 	.short	0x0002
        /*001a*/ 	.short	0x0064
        /*001c*/ 	.short	0x0082
	.zero		2


//--------------------- .nv.info                  --------------------------
	.section	.nv.info,"",@"SHT_CUDA_INFO"
	.align	4


	//----- nvinfo : EIATTR_REGCOUNT
	.align		4
        /*0000*/ 	.byte	0x04, 0x2f
        /*0002*/ 	.short	(.L_10 - .L_9)
	.align		4
.L_9:
        /*0004*/ 	.word	index@(_Z24simulate_poker_games_gpuP17curandStateXORWOWPiS1_PfS1_S2_i)
        /*0008*/ 	.word	0x00000026


	//----- nvinfo : EIATTR_FRAME_SIZE
	.align		4
.L_10:
        /*000c*/ 	.byte	0x04, 0x11
        /*000e*/ 	.short	(.L_12 - .L_11)
	.align		4
.L_11:
        /*0010*/ 	.word	index@($__internal_3_$__cuda_sm3x_div_rn_noftz_f32_slowpath)
        /*0014*/ 	.word	0x00000038


	//----- nvinfo : EIATTR_FRAME_SIZE
	.align		4
.L_12:
        /*0018*/ 	.byte	0x04, 0x11
        /*001a*/ 	.short	(.L_14 - .L_13)
	.align		4
.L_13:
        /*001c*/ 	.word	index@(_Z24simulate_poker_games_gpuP17curandStateXORWOWPiS1_PfS1_S2_i)
        /*0020*/ 	.word	0x00000038


	//----- nvinfo : EIATTR_REGCOUNT
	.align		4
.L_14:
        /*0024*/ 	.byte	0x04, 0x2f
        /*0026*/ 	.short	(.L_16 - .L_15)
	.align		4
.L_15:
        /*0028*/ 	.word	index@(_Z24cfr_regret_update_kernelPfPiS0_S_S_i)
        /*002c*/ 	.word	0x00000027


	//----- nvinfo : EIATTR_FRAME_SIZE
	.align		4
.L_16:
        /*0030*/ 	.byte	0x04, 0x11
        /*0032*/ 	.short	(.L_18 - .L_17)
	.align		4
.L_17:
        /*0034*/ 	.word	index@($__internal_2_$__cuda_sm3x_div_rn_noftz_f32_slowpath)
        /*0038*/ 	.word	0x00000000


	//----- nvinfo : EIATTR_FRAME_SIZE
	.align		4
.L_18:
        /*003c*/ 	.byte	0x04, 0x11
        /*003e*/ 	.short	(.L_20 - .L_19)
	.align		4
.L_19:
        /*0040*/ 	.word	index@(_Z24cfr_regret_update_kernelPfPiS0_S_S_i)
        /*0044*/ 	.word	0x00000000


	//----- nvinfo : EIATTR_REGCOUNT
	.align		4
.L_20:
        /*0048*/ 	.byte	0x04, 0x2f
        /*004a*/ 	.short	(.L_22 - .L_21)
	.align		4
.L_21:
        /*004c*/ 	.word	index@(_Z26cfr_strategy_update_kernelPfS_i)
        /*0050*/ 	.word	0x00000019


	//----- nvinfo : EIATTR_FRAME_SIZE
	.align		4
.L_22:
        /*0054*/ 	.byte	0x04, 0x11
        /*0056*/ 	.short	(.L_24 - .L_23)
	.align		4
.L_23:
        /*0058*/ 	.word	index@($__internal_1_$__cuda_sm3x_div_rn_noftz_f32_slowpath)
        /*005c*/ 	.word	0x00000000


	//----- nvinfo : EIATTR_FRAME_SIZE
	.align		4
.L_24:
        /*0060*/ 	.byte	0x04, 0x11
        /*0062*/ 	.short	(.L_26 - .L_25)
	.align		4
.L_25:
        /*0064*/ 	.word	index@(_Z26cfr_strategy_update_kernelPfS_i)
        /*0068*/ 	.word	0x00000000


	//----- nvinfo : EIATTR_REGCOUNT
	.align		4
.L_26:
        /*006c*/ 	.byte	0x04, 0x2f
        /*006e*/ 	.short	(.L_28 - .L_27)
	.align		4
.L_27:
        /*0070*/ 	.word	index@(_Z18init_random_statesP17curandStateXORWOWyi)
        /*0074*/ 	.word	0x0000001f


	//----- nvinfo : EIATTR_FRAME_SIZE
	.align		4
.L_28:
        /*0078*/ 	.byte	0x04, 0x11
        /*007a*/ 	.short	(.L_30 - .L_29)
	.align		4
.L_29:
        /*007c*/ 	.word	index@(_Z18init_random_statesP17curandStateXORWOWyi)
        /*0080*/ 	.word	0x00000000


	//----- nvinfo : EIATTR_REGCOUNT
	.align		4
.L_30:
        /*0084*/ 	.byte	0x04, 0x2f
        /*0086*/ 	.short	(.L_32 - .L_31)
	.align		4
.L_31:
        /*0088*/ 	.word	index@(_Z25init_regrets_and_strategyPfS_ii)
        /*008c*/ 	.word	0x0000000e


	//----- nvinfo : EIATTR_FRAME_SIZE
	.align		4
.L_32:
        /*0090*/ 	.byte	0x04, 0x11
        /*0092*/ 	.short	(.L_34 - .L_33)
	.align		4
.L_33:
        /*0094*/ 	.word	index@($__internal_0_$__cuda_sm20_rcp_rn_f32_slowpath)
        /*0098*/ 	.word	0x00000000


	//----- nvinfo : EIATTR_FRAME_SIZE
	.align		4
.L_34:
        /*009c*/ 	.byte	0x04, 0x11
        /*009e*/ 	.short	(.L_36 - .L_35)
	.align		4
.L_35:
        /*00a0*/ 	.word	index@(_Z25init_regrets_and_strategyPfS_ii)
        /*00a4*/ 	.word	0x00000000


	//----- nvinfo : EIATTR_MIN_STACK_SIZE
	.align		4
.L_36:
        /*00a8*/ 	.byte	0x04, 0x12
        /*00aa*/ 	.short	(.L_38 - .L_37)
	.align		4
.L_37:
        /*00ac*/ 	.word	index@(_Z25init_regrets_and_strategyPfS_ii)
        /*00b0*/ 	.word	0x00000000


	//----- nvinfo : EIATTR_MIN_STACK_SIZE
	.align		4
.L_38:
        /*00b4*/ 	.byte	0x04, 0x12
        /*00b6*/ 	.short	(.L_40 - .L_39)
	.align		4
.L_39:
        /*00b8*/ 	.word	index@(_Z18init_random_statesP17curandStateXORWOWyi)
        /*00bc*/ 	.word	0x00000000


	//----- nvinfo : EIATTR_MIN_STACK_SIZE
	.align		4
.L_40:
        /*00c0*/ 	.byte	0x04, 0x12
        /*00c2*/ 	.short	(.L_42 - .L_41)
	.align		4
.L_41:
        /*00c4*/ 	.word	index@(_Z26cfr_strategy_update_kernelPfS_i)
        /*00c8*/ 	.word	0x00000000


	//----- nvinfo : EIATTR_MIN_STACK_SIZE
	.align		4
.L_42:
        /*00cc*/ 	.byte	0x04, 0x12
        /*00ce*/ 	.short	(.L_44 - .L_43)
	.align		4
.L_43:
        /*00d0*/ 	.word	index@(_Z24cfr_regret_update_kernelPfPiS0_S_S_i)
        /*00d4*/ 	.word	0x00000000


	//----- nvinfo : EIATTR_MIN_STACK_SIZE
	.align		4
.L_44:
        /*00d8*/ 	.byte	0x04, 0x12
        /*00da*/ 	.short	(.L_46 - .L_45)
	.align		4
.L_45:
        /*00dc*/ 	.word	index@(_Z24simulate_poker_games_gpuP17curandStateXORWOWPiS1_PfS1_S2_i)
        /*00e0*/ 	.word	0x00000038
.L_46:


//--------------------- .nv.compat                --------------------------
	.section	.nv.compat,"",@"SHT_CUDA_COMPAT_INFO"
	.align	4
        /*0000*/ 	.byte	0x02, 0x09, 0x00, 0x00, 0x02, 0x02, 0x01, 0x00, 0x02, 0x05, 0x05, 0x00, 0x03, 0x07, 0x01, 0x01
        /*0010*/ 	.byte	0x02, 0x03, 0x00, 0x00, 0x02, 0x06, 0x01, 0x00, 0x04, 0x0b, 0x08, 0x00, 0x01, 0x00, 0x00, 0x00
        /*0020*/ 	.byte	0x00, 0x00, 0x00, 0x00


//--------------------- .nv.info._Z25init_regrets_and_strategyPfS_ii --------------------------
	.section	.nv.info._Z25init_regrets_and_strategyPfS_ii,"",@"SHT_CUDA_INFO"
	.sectionflags	@""
	.align	4


	//----- nvinfo : EIATTR_CUDA_API_VERSION
	.align		4
        /*0000*/ 	.byte	0x04, 0x37
        /*0002*/ 	.short	(.L_48 - .L_47)
.L_47:
        /*0004*/ 	.word	0x00000082


	//----- nvinfo : EIATTR_KPARAM_INFO
	.align		4
.L_48:
        /*0008*/ 	.byte	0x04, 0x17
        /*000a*/ 	.short	(.L_50 - .L_49)
.L_49:
        /*000c*/ 	.word	0x00000000
        /*0010*/ 	.short	0x0003
        /*0012*/ 	.short	0x0014
        /*0014*/ 	.byte	0x00, 0xf0, 0x11, 0x00


	//----- nvinfo : EIATTR_KPARAM_INFO
	.align		4
.L_50:
        /*0018*/ 	.byte	0x04, 0x17
        /*001a*/ 	.short	(.L_52 - .L_51)
.L_51:
        /*001c*/ 	.word	0x00000000
        /*0020*/ 	.short	0x0002
        /*0022*/ 	.short	0x0010
        /*0024*/ 	.byte	0x00, 0xf0, 0x11, 0x00


	//----- nvinfo : EIATTR_KPARAM_INFO
	.align		4
.L_52:
        /*0028*/ 	.byte	0x04, 0x17
        /*002a*/ 	.short	(.L_54 - .L_53)
.L_53:
        /*002c*/ 	.word	0x00000000
        /*0030*/ 	.short	0x0001
        /*0032*/ 	.short	0x0008
        /*0034*/ 	.byte	0x00, 0xf5, 0x21, 0x00


	//----- nvinfo : EIATTR_KPARAM_INFO
	.align		4
.L_54:
        /*0038*/ 	.byte	0x04, 0x17
        /*003a*/ 	.short	(.L_56 - .L_55)
.L_55:
        /*003c*/ 	.word	0x00000000
        /*0040*/ 	.short	0x0000
        /*0042*/ 	.short	0x0000
        /*0044*/ 	.byte	0x00, 0xf5, 0x21, 0x00


	//----- nvinfo : EIATTR_SPARSE_MMA_MASK
	.align		4
.L_56:
        /*0048*/ 	.byte	0x03, 0x50
        /*004a*/ 	.short	0x0000


	//----- nvinfo : EIATTR_MAXREG_COUNT
	.align		4
        /*004c*/ 	.byte	0x03, 0x1b
        /*004e*/ 	.short	0x00ff


	//----- nvinfo : EIATTR_MERCURY_ISA_VERSION
	.align		4
        /*0050*/ 	.byte	0x03, 0x5f
        /*0052*/ 	.short	0x0101


	//----- nvinfo : EIATTR_VRC_CTA_INIT_COUNT
	.align		4
        /*0054*/ 	.byte	0x02, 0x4a
	.zero		1
	.zero		1


	//----- nvinfo : EIATTR_EXIT_INSTR_OFFSETS
	.align		4
        /*0058*/ 	.byte	0x04, 0x1c
        /*005a*/ 	.short	(.L_58 - .L_57)


	//   ....[0]....
.L_57:
        /*005c*/ 	.word	0x00000080


	//   ....[1]....
        /*0060*/ 	.word	0x000001d0


	//----- nvinfo : EIATTR_CRS_STACK_SIZE
	.align		4
.L_58:
        /*0064*/ 	.byte	0x04, 0x1e
        /*0066*/ 	.short	(.L_60 - .L_59)
.L_59:
        /*0068*/ 	.word	0x00000000


	//----- nvinfo : EIATTR_CBANK_PARAM_SIZE
	.align		4
.L_60:
        /*006c*/ 	.byte	0x03, 0x19
        /*006e*/ 	.short	0x0018


	//----- nvinfo : EIATTR_PARAM_CBANK
	.align		4
        /*0070*/ 	.byte	0x04, 0x0a
        /*0072*/ 	.short	(.L_62 - .L_61)
	.align		4
.L_61:
        /*0074*/ 	.word	index@(.nv.constant0._Z25init_regrets_and_strategyPfS_ii)
        /*0078*/ 	.short	0x0380
        /*007a*/ 	.short	0x0018


	//----- nvinfo : EIATTR_SW_WAR
	.align		4
.L_62:
        /*007c*/ 	.byte	0x04, 0x36
        /*007e*/ 	.short	(.L_64 - .L_63)
.L_63:
        /*0080*/ 	.word	0x00000008
.L_64:


//--------------------- .nv.info._Z18init_random_statesP17curandStateXORWOWyi --------------------------
	.section	.nv.info._Z18init_random_statesP17curandStateXORWOWyi,"",@"SHT_CUDA_INFO"
	.sectionflags	@""
	.align	4


	//----- nvinfo : EIATTR_CUDA_API_VERSION
	.align		4
        /*0000*/ 	.byte	0x04, 0x37
        /*0002*/ 	.short	(.L_66 - .L_65)
.L_65:
        /*0004*/ 	.word	0x00000082


	//----- nvinfo : EIATTR_KPARAM_INFO
	.align		4
.L_66:
        /*0008*/ 	.byte	0x04, 0x17
        /*000a*/ 	.short	(.L_68 - .L_67)
.L_67:
        /*000c*/ 	.word	0x00000000
        /*0010*/ 	.short	0x0002
        /*0012*/ 	.short	0x0010
        /*0014*/ 	.byte	0x00, 0xf0, 0x11, 0x00


	//----- nvinfo : EIATTR_KPARAM_INFO
	.align		4
.L_68:
        /*0018*/ 	.byte	0x04, 0x17
        /*001a*/ 	.short	(.L_70 - .L_69)
.L_69:
        /*001c*/ 	.word	0x00000000
        /*0020*/ 	.short	0x0001
        /*0022*/ 	.short	0x0008
        /*0024*/ 	.byte	0x00, 0xf0, 0x21, 0x00


	//----- nvinfo : EIATTR_KPARAM_INFO
	.align		4
.L_70:
        /*0028*/ 	.byte	0x04, 0x17
        /*002a*/ 	.short	(.L_72 - .L_71)
.L_71:
        /*002c*/ 	.word	0x00000000
        /*0030*/ 	.short	0x0000
        /*0032*/ 	.short	0x0000
        /*0034*/ 	.byte	0x00, 0xf5, 0x21, 0x00


	//----- nvinfo : EIATTR_SPARSE_MMA_MASK
	.align		4
.L_72:
        /*0038*/ 	.byte	0x03, 0x50
        /*003a*/ 	.short	0x0000


	//----- nvinfo : EIATTR_MAXREG_COUNT
	.align		4
        /*003c*/ 	.byte	0x03, 0x1b
        /*003e*/ 	.short	0x00ff


	//----- nvinfo : EIATTR_MERCURY_ISA_VERSION
	.align		4
        /*0040*/ 	.byte	0x03, 0x5f
        /*0042*/ 	.short	0x0101


	//----- nvinfo : EIATTR_VRC_CTA_INIT_COUNT
	.align		4
        /*0044*/ 	.byte	0x02, 0x4a
	.zero		1
	.zero		1


	//----- nvinfo : EIATTR_EXIT_INSTR_OFFSETS
	.align		4
        /*0048*/ 	.byte	0x04, 0x1c
        /*004a*/ 	.short	(.L_74 - .L_73)


	//   ....[0]....
.L_73:
        /*004c*/ 	.word	0x00000070


	//   ....[1]....
        /*0050*/ 	.word	0x00000f20


	//----- nvinfo : EIATTR_CRS_STACK_SIZE
	.align		4
.L_74:
        /*0054*/ 	.byte	0x04, 0x1e
        /*0056*/ 	.short	(.L_76 - .L_75)
.L_75:
        /*0058*/ 	.word	0x00000000


	//----- nvinfo : EIATTR_CBANK_PARAM_SIZE
	.align		4
.L_76:
        /*005c*/ 	.byte	0x03, 0x19
        /*005e*/ 	.short	0x0014


	//----- nvinfo : EIATTR_PARAM_CBANK
	.align		4
        /*0060*/ 	.byte	0x04, 0x0a
        /*0062*/ 	.short	(.L_78 - .L_77)
	.align		4
.L_77:
        /*0064*/ 	.word	index@(.nv.constant0._Z18init_random_statesP17curandStateXORWOWyi)
        /*0068*/ 	.short	0x0380
        /*006a*/ 	.short	0x0014


	//----- nvinfo : EIATTR_SW_WAR
	.align		4
.L_78:
        /*006c*/ 	.byte	0x04, 0x36
        /*006e*/ 	.short	(.L_80 - .L_79)
.L_79:
        /*0070*/ 	.word	0x00000008
.L_80:


//--------------------- .nv.info._Z26cfr_strategy_update_kernelPfS_i --------------------------
	.section	.nv.info._Z26cfr_strategy_update_kernelPfS_i,"",@"SHT_CUDA_INFO"
	.sectionflags	@""
	.align	4


	//----- nvinfo : EIATTR_CUDA_API_VERSION
	.align		4
        /*0000*/ 	.byte	0x04, 0x37
        /*0002*/ 	.short	(.L_82 - .L_81)
.L_81:
        /*0004*/ 	.word	0x00000082


	//----- nvinfo : EIATTR_KPARAM_INFO
	.align		4
.L_82:
        /*0008*/ 	.byte	0x04, 0x17
        /*000a*/ 	.short	(.L_84 - .L_83)
.L_83:
        /*000c*/ 	.word	0x00000000
        /*0010*/ 	.short	0x0002
        /*0012*/ 	.short	0x0010
        /*0014*/ 	.byte	0x00, 0xf0, 0x11, 0x00


	//----- nvinfo : EIATTR_KPARAM_INFO
	.align		4
.L_84:
        /*0018*/ 	.byte	0x04, 0x17
        /*001a*/ 	.short	(.L_86 - .L_85)
.L_85:
        /*001c*/ 	.word	0x00000000
        /*0020*/ 	.short	0x0001
        /*0022*/ 	.short	0x0008
        /*0024*/ 	.byte	0x00, 0xf5, 0x21, 0x00


	//----- nvinfo : EIATTR_KPARAM_INFO
	.align		4
.L_86:
        /*0028*/ 	.byte	0x04, 0x17
        /*002a*/ 	.short	(.L_88 - .L_87)
.L_87:
        /*002c*/ 	.word	0x00000000
        /*0030*/ 	.short	0x0000
        /*0032*/ 	.short	0x0000
        /*0034*/ 	.byte	0x00, 0xf5, 0x21, 0x00


	//----- nvinfo : EIATTR_SPARSE_MMA_MASK
	.align		4
.L_88:
        /*0038*/ 	.byte	0x03, 0x50
        /*003a*/ 	.short	0x0000


	//----- nvinfo : EIATTR_MAXREG_COUNT
	.align		4
        /*003c*/ 	.byte	0x03, 0x1b
        /*003e*/ 	.short	0x00ff


	//----- nvinfo : EIATTR_MERCURY_ISA_VERSION
	.align		4
        /*0040*/ 	.byte	0x03, 0x5f
        /*0042*/ 	.short	0x0101


	//----- nvinfo : EIATTR_VRC_CTA_INIT_COUNT
	.align		4
        /*0044*/ 	.byte	0x02, 0x4a
	.zero		1
	.zero		1


	//----- nvinfo : EIATTR_EXIT_INSTR_OFFSETS
	.align		4
        /*0048*/ 	.byte	0x04, 0x1c
        /*004a*/ 	.short	(.L_90 - .L_89)


	//   ....[0]....
.L_89:
        /*004c*/ 	.word	0x00000070


	//   ....[1]....
        /*0050*/ 	.word	0x000008b0


	//----- nvinfo : EIATTR_CRS_STACK_SIZE
	.align		4
.L_90:
        /*0054*/ 	.byte	0x04, 0x1e
        /*0056*/ 	.short	(.L_92 - .L_91)
.L_91:
        /*0058*/ 	.word	0x00000000


	//----- nvinfo : EIATTR_CBANK_PARAM_SIZE
	.align		4
.L_92:
        /*005c*/ 	.byte	0x03, 0x19
        /*005e*/ 	.short	0x0014


	//----- nvinfo : EIATTR_PARAM_CBANK
	.align		4
        /*0060*/ 	.byte	0x04, 0x0a
        /*0062*/ 	.short	(.L_94 - .L_93)
	.align		4
.L_93:
        /*0064*/ 	.word	index@(.nv.constant0._Z26cfr_strategy_update_kernelPfS_i)
        /*0068*/ 	.short	0x0380
        /*006a*/ 	.short	0x0014


	//----- nvinfo : EIATTR_SW_WAR
	.align		4
.L_94:
        /*006c*/ 	.byte	0x04, 0x36
        /*006e*/ 	.short	(.L_96 - .L_95)
.L_95:
        /*0070*/ 	.word	0x00000008
.L_96:


//--------------------- .nv.info._Z24cfr_regret_update_kernelPfPiS0_S_S_i --------------------------
	.section	.nv.info._Z24cfr_regret_update_kernelPfPiS0_S_S_i,"",@"SHT_CUDA_INFO"
	.sectionflags	@""
	.align	4


	//----- nvinfo : EIATTR_CUDA_API_VERSION
	.align		4
        /*0000*/ 	.byte	0x04, 0x37
        /*0002*/ 	.short	(.L_98 - .L_97)
.L_97:
        /*0004*/ 	.word	0x00000082


	//----- nvinfo : EIATTR_KPARAM_INFO
	.align		4
.L_98:
        /*0008*/ 	.byte	0x04, 0x17
        /*000a*/ 	.short	(.L_100 - .L_99)
.L_99:
        /*000c*/ 	.word	0x00000000
        /*0010*/ 	.short	0x0005
        /*0012*/ 	.short	0x0028
        /*0014*/ 	.byte	0x00, 0xf0, 0x11, 0x00


	//----- nvinfo : EIATTR_KPARAM_INFO
	.align		4
.L_100:
        /*0018*/ 	.byte	0x04, 0x17
        /*001a*/ 	.short	(.L_102 - .L_101)
.L_101:
        /*001c*/ 	.word	0x00000000
        /*0020*/ 	.short	0x0004
        /*0022*/ 	.short	0x0020
        /*0024*/ 	.byte	0x00, 0xf5, 0x21, 0x00


	//----- nvinfo : EIATTR_KPARAM_INFO
	.align		4
.L_102:
        /*0028*/ 	.byte	0x04, 0x17
        /*002a*/ 	.short	(.L_104 - .L_103)
.L_103:
        /*002c*/ 	.word	0x00000000
        /*0030*/ 	.short	0x0003
        /*0032*/ 	.short	0x0018
        /*0034*/ 	.byte	0x00, 0xf5, 0x21, 0x00


	//----- nvinfo : EIATTR_KPARAM_INFO
	.align		4
.L_104:
        /*0038*/ 	.byte	0x04, 0x17
        /*003a*/ 	.short	(.L_106 - .L_105)
.L_105:
        /*003c*/ 	.word	0x00000000
        /*0040*/ 	.short	0x0002
        /*0042*/ 	.short	0x0010
        /*0044*/ 	.byte	0x00, 0xf5, 0x21, 0x00


	//----- nvinfo : EIATTR_KPARAM_INFO
	.align		4
.L_106:
        /*0048*/ 	.byte	0x04, 0x17
        /*004a*/ 	.short	(.L_108 - .L_107)
.L_107:
        /*004c*/ 	.word	0x00000000
        /*0050*/ 	.short	0x0001
        /*0052*/ 	.short	0x0008
        /*0054*/ 	.byte	0x00, 0xf5, 0x21, 0x00


	//----- nvinfo : EIATTR_KPARAM_INFO
	.align		4
.L_108:
        /*0058*/ 	.byte	0x04, 0x17
        /*005a*/ 	.short	(.L_110 - .L_109)
.L_109:
        /*005c*/ 	.word	0x00000000
        /*0060*/ 	.short	0x0000
        /*0062*/ 	.short	0x0000
        /*0064*/ 	.byte	0x00, 0xf5, 0x21, 0x00


	//----- nvinfo : EIATTR_SPARSE_MMA_MASK
	.align		4
.L_110:
        /*0068*/ 	.byte	0x03, 0x50
        /*006a*/ 	.short	0x0000


	//----- nvinfo : EIATTR_MAXREG_COUNT
	.align		4
        /*006c*/ 	.byte	0x03, 0x1b
        /*006e*/ 	.short	0x00ff


	//----- nvinfo : EIATTR_MERCURY_ISA_VERSION
	.align		4
        /*0070*/ 	.byte	0x03, 0x5f
        /*0072*/ 	.short	0x0101


	//----- nvinfo : EIATTR_VRC_CTA_INIT_COUNT
	.align		4
        /*0074*/ 	.byte	0x02, 0x4a
	.zero		1
	.zero		1


	//----- nvinfo : EIATTR_EXIT_INSTR_OFFSETS
	.align		4
        /*0078*/ 	.byte	0x04, 0x1c
        /*007a*/ 	.short	(.L_112 - .L_111)


	//   ....[0]....
.L_111:
        /*007c*/ 	.word	0x00000060


	//   ....[1]....
        /*0080*/ 	.word	0x00001120


	//   ....[2]....
        /*0084*/ 	.word	0x00001890


	//----- nvinfo : EIATTR_CRS_STACK_SIZE
	.align		4
.L_112:
        /*0088*/ 	.byte	0x04, 0x1e
        /*008a*/ 	.short	(.L_114 - .L_113)
.L_113:
        /*008c*/ 	.word	0x00000000


	//----- nvinfo : EIATTR_CBANK_PARAM_SIZE
	.align		4
.L_114:
        /*0090*/ 	.byte	0x03, 0x19
        /*0092*/ 	.short	0x002c


	//----- nvinfo : EIATTR_PARAM_CBANK
	.align		4
        /*0094*/ 	.byte	0x04, 0x0a
        /*0096*/ 	.short	(.L_116 - .L_115)
	.align		4
.L_115:
        /*0098*/ 	.word	index@(.nv.constant0._Z24cfr_regret_update_kernelPfPiS0_S_S_i)
        /*009c*/ 	.short	0x0380
        /*009e*/ 	.short	0x002c


	//----- nvinfo : EIATTR_SW_WAR
	.align		4
.L_116:
        /*00a0*/ 	.byte	0x04, 0x36
        /*00a2*/ 	.short	(.L_118 - .L_117)
.L_117:
        /*00a4*/ 	.word	0x00000008
.L_118:


//--------------------- .nv.info._Z24simulate_poker_games_gpuP17curandStateXORWOWPiS1_PfS1_S2_i --------------------------
	.section	.nv.info._Z24simulate_poker_games_gpuP17curandStateXORWOWPiS1_PfS1_S2_i,"",@"SHT_CUDA_INFO"
	.sectionflags	@""
	.align	4


	//----- nvinfo : EIATTR_CUDA_API_VERSION
	.align		4
        /*0000*/ 	.byte	0x04, 0x37
        /*0002*/ 	.short	(.L_120 - .L_119)
.L_119:
        /*0004*/ 	.word	0x00000082


	//----- nvinfo : EIATTR_KPARAM_INFO
	.align		4
.L_120:
        /*0008*/ 	.byte	0x04, 0x17
        /*000a*/ 	.short	(.L_122 - .L_121)
.L_121:
        /*000c*/ 	.word	0x00000000
        /*0010*/ 	.short	0x0006
        /*0012*/ 	.short	0x0030
        /*0014*/ 	.byte	0x00, 0xf0, 0x11, 0x00


	//----- nvinfo : EIATTR_KPARAM_INFO
	.align		4
.L_122:
        /*0018*/ 	.byte	0x04, 0x17
        /*001a*/ 	.short	(.L_124 - .L_123)
.L_123:
        /*001c*/ 	.word	0x00000000
        /*0020*/ 	.short	0x0005
        /*0022*/ 	.short	0x0028
        /*0024*/ 	.byte	0x00, 0xf5, 0x21, 0x00


	//----- nvinfo : EIATTR_KPARAM_INFO
	.align		4
.L_124:
        /*0028*/ 	.byte	0x04, 0x17
        /*002a*/ 	.short	(.L_126 - .L_125)
.L_125:
        /*002c*/ 	.word	0x00000000
        /*0030*/ 	.short	0x0004
        /*0032*/ 	.short	0x0020
        /*0034*/ 	.byte	0x00, 0xf5, 0x21, 0x00


	//----- nvinfo : EIATTR_KPARAM_INFO
	.align		4
.L_126:
        /*0038*/ 	.byte	0x04, 0x17
        /*003a*/ 	.short	(.L_128 - .L_127)
.L_127:
        /*003c*/ 	.word	0x00000000
        /*0040*/ 	.short	0x0003
        /*0042*/ 	.short	0x0018
        /*0044*/ 	.byte	0x00, 0xf5, 0x21, 0x00


	//----- nvinfo : EIATTR_KPARAM_INFO
	.align		4
.L_128:
        /*0048*/ 	.byte	0x04, 0x17
        /*004a*/ 	.short	(.L_130 - .L_129)
.L_129:
        /*004c*/ 	.word	0x00000000
        /*0050*/ 	.short	0x0002
        /*0052*/ 	.short	0x0010
        /*0054*/ 	.byte	0x00, 0xf5, 0x21, 0x00


	//----- nvinfo : EIATTR_KPARAM_INFO
	.align		4
.L_130:
        /*0058*/ 	.byte	0x04, 0x17
        /*005a*/ 	.short	(.L_132 - .L_131)
.L_131:
        /*005c*/ 	.word	0x00000000
        /*0060*/ 	.short	0x0001
        /*0062*/ 	.short	0x0008
        /*0064*/ 	.byte	0x00, 0xf5, 0x21, 0x00


	//----- nvinfo : EIATTR_KPARAM_INFO
	.align		4
.L_132:
        /*0068*/ 	.byte	0x04, 0x17
        /*006a*/ 	.short	(.L_134 - .L_133)
.L_133:
        /*006c*/ 	.word	0x00000000
        /*0070*/ 	.short	0x0000
        /*0072*/ 	.short	0x0000
        /*0074*/ 	.byte	0x00, 0xf5, 0x21, 0x00


	//----- nvinfo : EIATTR_SPARSE_MMA_MASK
	.align		4
.L_134:
        /*0078*/ 	.byte	0x03, 0x50
        /*007a*/ 	.short	0x0000


	//----- nvinfo : EIATTR_MAXREG_COUNT
	.align		4
        /*007c*/ 	.byte	0x03, 0x1b
        /*007e*/ 	.short	0x00ff


	//----- nvinfo : EIATTR_MERCURY_ISA_VERSION
	.align		4
        /*0080*/ 	.byte	0x03, 0x5f
        /*0082*/ 	.short	0x0101


	//----- nvinfo : EIATTR_VRC_CTA_INIT_COUNT
	.align		4
        /*0084*/ 	.byte	0x02, 0x4a
	.zero		1
	.zero		1


	//----- nvinfo : EIATTR_EXIT_INSTR_OFFSETS
	.align		4
        /*0088*/ 	.byte	0x04, 0x1c
        /*008a*/ 	.short	(.L_136 - .L_135)


	//   ....[0]....
.L_135:
        /*008c*/ 	.word	0x00000080


	//   ....[1]....
        /*0090*/ 	.word	0x000054b0


	//----- nvinfo : EIATTR_CRS_STACK_SIZE
	.align		4
.L_136:
        /*0094*/ 	.byte	0x04, 0x1e
        /*0096*/ 	.short	(.L_138 - .L_137)
.L_137:
        /*0098*/ 	.word	0x00000000


	//----- nvinfo : EIATTR_CBANK_PARAM_SIZE
	.align		4
.L_138:
        /*009c*/ 	.byte	0x03, 0x19
        /*009e*/ 	.short	0x0034


	//----- nvinfo : EIATTR_PARAM_CBANK
	.align		4
        /*00a0*/ 	.byte	0x04, 0x0a
        /*00a2*/ 	.short	(.L_140 - .L_139)
	.align		4
.L_139:
        /*00a4*/ 	.word	index@(.nv.constant0._Z24simulate_poker_games_gpuP17curandStateXORWOWPiS1_PfS1_S2_i)
        /*00a8*/ 	.short	0x0380
        /*00aa*/ 	.short	0x0034


	//----- nvinfo : EIATTR_SW_WAR
	.align		4
.L_140:
        /*00ac*/ 	.byte	0x04, 0x36
        /*00ae*/ 	.short	(.L_142 - .L_141)
.L_141:
        /*00b0*/ 	.word	0x00000008
.L_142:


//--------------------- .nv.callgraph             --------------------------
	.section	.nv.callgraph,"",@"SHT_CUDA_CALLGRAPH"
	.align	4
	.sectionentsize	8
	.align		4
        /*0000*/ 	.word	0x00000000
	.align		4
        /*0004*/ 	.word	0xffffffff
	.align		4
        /*0008*/ 	.word	0x00000000
	.align		4
        /*000c*/ 	.word	0xfffffffe
	.align		4
        /*0010*/ 	.word	0x00000000
	.align		4
        /*0014*/ 	.word	0xfffffffd
	.align		4
        /*0018*/ 	.word	0x00000000
	.align		4
        /*001c*/ 	.word	0xfffffffc


//--------------------- .nv.constant4             --------------------------
	.section	.nv.constant4,"a",@progbits
	.align	8
	.align		8
.nv.constant4:
        /*0000*/ 	.dword	precalc_xorwow_matrix
	.align		8
        /*0008*/ 	.dword	precalc_xorwow_offset_matrix
	.align		8
        /*0010*/ 	.dword	mrg32k3aM1
	.align		8
        /*0018*/ 	.dword	mrg32k3aM2
	.align		8
        /*0020*/ 	.dword	mrg32k3aM1SubSeq
	.align		8
        /*0028*/ 	.dword	mrg32k3aM2SubSeq
	.align		8
        /*0030*/ 	.dword	mrg32k3aM1Seq
	.align		8
        /*0038*/ 	.dword	mrg32k3aM2Seq


//--------------------- .nv.constant3             --------------------------
	.section	.nv.constant3,"a",@progbits
	.align	8
.nv.constant3:
	.type		__cr_lgamma_table,@object
	.size		__cr_lgamma_table,(.L_8 - __cr_lgamma_table)
__cr_lgamma_table:
        /*0000*/ 	.byte	0x00, 0x00, 0x00, 0x00, 0x00, 0x00, 0x00, 0x00, 0x00, 0x00, 0x00, 0x00, 0x00, 0x00, 0x00, 0x00
        /*0010*/ 	.byte	0xef, 0x39, 0xfa, 0xfe, 0x42, 0x2e, 0xe6, 0x3f, 0x02, 0x20, 0x2a, 0xfa, 0x0b, 0xab, 0xfc, 0x3f
        /*0020*/ 	.byte	0xf9, 0x2c, 0x92, 0x7c, 0xa7, 0x6c, 0x09, 0x40, 0xc9, 0x79, 0x44, 0x3c, 0x64, 0x26, 0x13, 0x40
        /*0030*/ 	.byte	0xca, 0x01, 0xcf, 0x3a, 0x27, 0x51, 0x1a, 0x40, 0x30, 0xcc, 0x2d, 0xf3, 0xe1, 0x0c, 0x21, 0x40
        /*0040*/ 	.byte	0x0d, 0xb7, 0xfc, 0x82, 0x8e, 0x35, 0x25, 0x40
.L_8:


//--------------------- .text._Z25init_regrets_and_strategyPfS_ii --------------------------
	.section	.text._Z25init_regrets_and_strategyPfS_ii,"ax",@progbits
	.align	128
        .global         _Z25init_regrets_and_strategyPfS_ii
        .type           _Z25init_regrets_and_strategyPfS_ii,@function
        .size           _Z25init_regrets_and_strategyPfS_ii,(.L_x_171 - _Z25init_regrets_and_strategyPfS_ii)
        .other          _Z25init_regrets_and_strategyPfS_ii,@"STO_CUDA_ENTRY STV_DEFAULT"
_Z25init_regrets_and_strategyPfS_ii:
.text._Z25init_regrets_and_strategyPfS_ii:
[----:B------:R-:W-:Y:S01]  /*0000*/  LDC R1, c[0x0][0x37c] ;  /* 0x0000df00ff017b82 */ /* 0x000fe20000000800 */
[----:B------:R-:W0:Y:S07]  /*0010*/  S2R R3, SR_TID.X ;  /* 0x0000000000037919 */ /* 0x000e2e0000002100 */
[----:B------:R-:W0:Y:S01]  /*0020*/  S2UR UR6, SR_CTAID.X ;  /* 0x00000000000679c3 */ /* 0x000e220000002500 */
[----:B------:R-:W1:Y:S07]  /*0030*/  LDCU.64 UR4, c[0x0][0x390] ;  /* 0x00007200ff0477ac */ /* 0x000e6e0008000a00 */
[----:B------:R-:W0:Y:S01]  /*0040*/  LDC R2, c[0x0][0x360] ;  /* 0x0000d800ff027b82 */ /* 0x000e220000000800 */
[----:B-1----:R-:W-:Y:S01]  /*0050*/  UIMAD UR4, UR5, UR4, URZ ;  /* 0x00000004050472a4 */ /* 0x002fe2000f8e02ff */
[----:B0-----:R-:W-:-:S05]  /*0060*/  IMAD R2, R2, UR6, R3 ;  /* 0x0000000602027c24 */ /* 0x001fca000f8e0203 */
[----:B------:R-:W-:-:S13]  /*0070*/  ISETP.GE.AND P0, PT, R2, UR4, PT ;  /* 0x0000000402007c0c */ /* 0x000fda000bf06270 */
[----:B------:R-:W-:Y:S05]  /*0080*/  @P0 EXIT ;  /* 0x000000000000094d */ /* 0x000fea0003800000 */
[----:B------:R-:W0:Y:S01]  /*0090*/  LDC.64 R4, c[0x0][0x380] ;  /* 0x0000e000ff047b82 */ /* 0x000e220000000a00 */
[----:B------:R-:W1:Y:S01]  /*00a0*/  LDCU.64 UR6, c[0x0][0x358] ;  /* 0x00006b00ff0677ac */ /* 0x000e620008000a00 */
[----:B------:R-:W-:-:S05]  /*00b0*/  I2FP.F32.S32 R0, UR5 ;  /* 0x0000000500007c45 */ /* 0x000fca0008201400 */
[----:B------:R-:W-:-:S05]  /*00c0*/  VIADD R3, R0, 0x1800000 ;  /* 0x0180000000037836 */ /* 0x000fca0000000000 */
[----:B------:R-:W-:-:S04]  /*00d0*/  LOP3.LUT R3, R3, 0x7f800000, RZ, 0xc0, !PT ;  /* 0x7f80000003037812 */ /* 0x000fc800078ec0ff */
[----:B------:R-:W-:Y:S01]  /*00e0*/  ISETP.GT.U32.AND P0, PT, R3, 0x1ffffff, PT ;  /* 0x01ffffff0300780c */ /* 0x000fe20003f04070 */
[----:B0-----:R-:W-:-:S05]  /*00f0*/  IMAD.WIDE R4, R2, 0x4, R4 ;  /* 0x0000000402047825 */ /* 0x001fca00078e0204 */
[----:B-1----:R0:W-:Y:S07]  /*0100*/  STG.E desc[UR6][R4.64], RZ ;  /* 0x000000ff04007986 */ /* 0x0021ee000c101906 */
[----:B------:R-:W-:Y:S05]  /*0110*/  @P0 BRA `(.L_x_0) ;  /* 0x0000000000100947 */ /* 0x000fea0003800000 */
[----:B0-----:R-:W-:-:S07]  /*0120*/  MOV R4, 0x140 ;  /* 0x0000014000047802 */ /* 0x001fce0000000f00 */
[----:B------:R-:W-:Y:S05]  /*0130*/  CALL.REL.NOINC `($__internal_0_$__cuda_sm20_rcp_rn_f32_slowpath) ;  /* 0x0000000000287944 */ /* 0x000fea0003c00000 */
[----:B------:R-:W-:Y:S01]  /*0140*/  IMAD.MOV.U32 R7, RZ, RZ, R3 ;  /* 0x000000ffff077224 */ /* 0x000fe200078e0003 */
[----:B------:R-:W-:Y:S06]  /*0150*/  BRA `(.L_x_1) ;  /* 0x0000000000107947 */ /* 0x000fec0003800000 */
.L_x_0:
[----:B------:R-:W1:Y:S02]  /*0160*/  MUFU.RCP R7, R0 ;  /* 0x0000000000077308 */ /* 0x000e640000001000 */
[----:B-1----:R-:W-:-:S04]  /*0170*/  FFMA R3, R0, R7, -1 ;  /* 0xbf80000000037423 */ /* 0x002fc80000000007 */
[----:B0-----:R-:W-:-:S04]  /*0180*/  FADD.FTZ R4, -R3, -RZ ;  /* 0x800000ff03047221 */ /* 0x001fc80000010100 */
[----:B------:R-:W-:-:S07]  /*0190*/  FFMA R7, R7, R4, R7 ;  /* 0x0000000407077223 */ /* 0x000fce0000000007 */
.L_x_1:
[----:B------:R-:W0:Y:S02]  /*01a0*/  LDC.64 R4, c[0x0][0x388] ;  /* 0x0000e200ff047b82 */ /* 0x000e240000000a00 */
[----:B0-----:R-:W-:-:S05]  /*01b0*/  IMAD.WIDE R2, R2, 0x4, R4 ;  /* 0x0000000402027825 */ /* 0x001fca00078e0204 */
[----:B------:R-:W-:Y:S01]  /*01c0*/  STG.E desc[UR6][R2.64], R7 ;  /* 0x0000000702007986 */ /* 0x000fe2000c101906 */
[----:B------:R-:W-:Y:S05]  /*01d0*/  EXIT ;  /* 0x000000000000794d */ /* 0x000fea0003800000 */
        .weak           $__internal_0_$__cuda_sm20_rcp_rn_f32_slowpath
        .type           $__internal_0_$__cuda_sm20_rcp_rn_f32_slowpath,@function
        .size           $__internal_0_$__cuda_sm20_rcp_rn_f32_slowpath,(.L_x_171 - $__internal_0_$__cuda_sm20_rcp_rn_f32_slowpath)
$__internal_0_$__cuda_sm20_rcp_rn_f32_slowpath:
[----:B------:R-:W-:-:S05]  /*01e0*/  IMAD.SHL.U32 R3, R0, 0x2, RZ ;  /* 0x0000000200037824 */ /* 0x000fca00078e00ff */
[----:B------:R-:W-:-:S04]  /*01f0*/  SHF.R.U32.HI R3, RZ, 0x18, R3 ;  /* 0x00000018ff037819 */ /* 0x000fc80000011603 */
[----:B------:R-:W-:-:S13]  /*0200*/  ISETP.NE.U32.AND P0, PT, R3, RZ, PT ;  /* 0x000000ff0300720c */ /* 0x000fda0003f05070 */
[----:B------:R-:W-:Y:S05]  /*0210*/  @P0 BRA `(.L_x_2) ;  /* 0x00000000002c0947 */ /* 0x000fea0003800000 */
[----:B------:R-:W-:-:S05]  /*0220*/  IMAD.SHL.U32 R3, R0, 0x2, RZ ;  /* 0x0000000200037824 */ /* 0x000fca00078e00ff */
[----:B------:R-:W-:-:S13]  /*0230*/  ISETP.NE.AND P0, PT, R3, RZ, PT ;  /* 0x000000ff0300720c */ /* 0x000fda0003f05270 */
[----:B------:R2:W3:Y:S01]  /*0240*/  @!P0 MUFU.RCP R3, R0 ;  /* 0x0000000000038308 */ /* 0x0004e20000001000 */
[----:B------:R-:W-:Y:S05]  /*0250*/  @!P0 BRA `(.L_x_3) ;  /* 0x0000000000a48947 */ /* 0x000fea0003800000 */
[----:B------:R-:W-:-:S04]  /*0260*/  FFMA R5, R0, 1.84467440737095516160e+19, RZ ;  /* 0x5f80000000057823 */ /* 0x000fc800000000ff */
[----:B--2---:R-:W3:Y:S02]  /*0270*/  MUFU.RCP R0, R5 ;  /* 0x0000000500007308 */ /* 0x004ee40000001000 */
[----:B---3--:R-:W-:-:S04]  /*0280*/  FFMA R3, R5, R0, -1 ;  /* 0xbf80000005037423 */ /* 0x008fc80000000000 */
[----:B------:R-:W-:-:S04]  /*0290*/  FADD.FTZ R3, -R3, -RZ ;  /* 0x800000ff03037221 */ /* 0x000fc80000010100 */
[----:B------:R-:W-:-:S04]  /*02a0*/  FFMA R0, R0, R3, R0 ;  /* 0x0000000300007223 */ /* 0x000fc80000000000 */
[----:B------:R-:W-:Y:S01]  /*02b0*/  FFMA R3, R0, 1.84467440737095516160e+19, RZ ;  /* 0x5f80000000037823 */ /* 0x000fe200000000ff */
[----:B------:R-:W-:Y:S06]  /*02c0*/  BRA `(.L_x_3) ;  /* 0x0000000000887947 */ /* 0x000fec0003800000 */
.L_x_2:
[----:B------:R-:W-:-:S05]  /*02d0*/  VIADD R5, R3, 0xffffff03 ;  /* 0xffffff0303057836 */ /* 0x000fca0000000000 */
[----:B------:R-:W-:-:S13]  /*02e0*/  ISETP.GT.U32.AND P0, PT, R5, 0x1, PT ;  /* 0x000000010500780c */ /* 0x000fda0003f04070 */
[----:B------:R-:W-:Y:S05]  /*02f0*/  @P0 BRA `(.L_x_4) ;  /* 0x0000000000780947 */ /* 0x000fea0003800000 */
[----:B------:R-:W-:Y:S01]  /*0300*/  LOP3.LUT R6, R0, 0x7fffff, RZ, 0xc0, !PT ;  /* 0x007fffff00067812 */ /* 0x000fe200078ec0ff */
[----:B------:R-:W-:Y:S02]  /*0310*/  IMAD.MOV.U32 R10, RZ, RZ, 0x3 ;  /* 0x00000003ff0a7424 */ /* 0x000fe400078e00ff */
[----:B------:R-:W-:Y:S01]  /*0320*/  VIADD R3, R3, 0xffffff04 ;  /* 0xffffff0403037836 */ /* 0x000fe20000000000 */
[----:B------:R-:W-:Y:S02]  /*0330*/  LOP3.LUT R6, R6, 0x3f800000, RZ, 0xfc, !PT ;  /* 0x3f80000006067812 */ /* 0x000fe400078efcff */
[----:B------:R-:W-:Y:S02]  /*0340*/  SHF.L.U32 R11, R10, R5, RZ ;  /* 0x000000050a0b7219 */ /* 0x000fe400000006ff */
[----:B------:R-:W0:Y:S02]  /*0350*/  MUFU.RCP R7, R6 ;  /* 0x0000000600077308 */ /* 0x000e240000001000 */
[----:B0-----:R-:W-:-:S04]  /*0360*/  FFMA R8, R6, R7, -1 ;  /* 0xbf80000006087423 */ /* 0x001fc80000000007 */
[----:B------:R-:W-:-:S04]  /*0370*/  FADD.FTZ R8, -R8, -RZ ;  /* 0x800000ff08087221 */ /* 0x000fc80000010100 */
[CCC-:B------:R-:W-:Y:S01]  /*0380*/  FFMA.RM R9, R7.reuse, R8.reuse, R7.reuse ;  /* 0x0000000807097223 */ /* 0x1c0fe20000004007 */
[----:B------:R-:W-:-:S04]  /*0390*/  FFMA.RP R8, R7, R8, R7 ;  /* 0x0000000807087223 */ /* 0x000fc80000008007 */
[C---:B------:R-:W-:Y:S02]  /*03a0*/  LOP3.LUT R7, R9.reuse, 0x7fffff, RZ, 0xc0, !PT ;  /* 0x007fffff09077812 */ /* 0x040fe400078ec0ff */
[----:B------:R-:W-:Y:S02]  /*03b0*/  FSETP.NEU.FTZ.AND P0, PT, R9, R8, PT ;  /* 0x000000080900720b */ /* 0x000fe40003f1d000 */
[----:B------:R-:W-:Y:S02]  /*03c0*/  LOP3.LUT R8, R7, 0x800000, RZ, 0xfc, !PT ;  /* 0x0080000007087812 */ /* 0x000fe400078efcff */
[----:B------:R-:W-:Y:S02]  /*03d0*/  SEL R7, RZ, 0xffffffff, !P0 ;  /* 0xffffffffff077807 */ /* 0x000fe40004000000 */
[----:B------:R-:W-:Y:S02]  /*03e0*/  LOP3.LUT R6, R11, R8, RZ, 0xc0, !PT ;  /* 0x000000080b067212 */ /* 0x000fe400078ec0ff */
[----:B------:R-:W-:Y:S01]  /*03f0*/  SHF.R.U32.HI R3, RZ, R3, R8 ;  /* 0x00000003ff037219 */ /* 0x000fe20000011608 */
[----:B------:R-:W-:Y:S01]  /*0400*/  IMAD.MOV R7, RZ, RZ, -R7 ;  /* 0x000000ffff077224 */ /* 0x000fe200078e0a07 */
[----:B------:R-:W-:-:S04]  /*0410*/  SHF.R.U32.HI R6, RZ, R5, R6 ;  /* 0x00000005ff067219 */ /* 0x000fc80000011606 */
[----:B------:R-:W-:Y:S02]  /*0420*/  LOP3.LUT P1, RZ, R7, R5, R8, 0xf8, !PT ;  /* 0x0000000507ff7212 */ /* 0x000fe4000782f808 */
[C---:B------:R-:W-:Y:S02]  /*0430*/  LOP3.LUT P0, RZ, R6.reuse, 0x1, RZ, 0xc0, !PT ;  /* 0x0000000106ff7812 */ /* 0x040fe4000780c0ff */
[----:B------:R-:W-:-:S04]  /*0440*/  LOP3.LUT P2, RZ, R6, 0x2, RZ, 0xc0, !PT ;  /* 0x0000000206ff7812 */ /* 0x000fc8000784c0ff */
[----:B------:R-:W-:Y:S02]  /*0450*/  PLOP3.LUT P0, PT, P0, P1, P2, 0xe0, 0x0 ;  /* 0x000000000000781c */ /* 0x000fe40000703c20 */
[----:B------:R-:W-:Y:S02]  /*0460*/  LOP3.LUT P1, RZ, R0, 0x7fffff, RZ, 0xc0, !PT ;  /* 0x007fffff00ff7812 */ /* 0x000fe4000782c0ff */
[----:B------:R-:W-:-:S05]  /*0470*/  SEL R5, RZ, 0x1, !P0 ;  /* 0x00000001ff057807 */ /* 0x000fca0004000000 */
[----:B------:R-:W-:-:S05]  /*0480*/  IMAD.MOV R5, RZ, RZ, -R5 ;  /* 0x000000ffff057224 */ /* 0x000fca00078e0a05 */
[----:B------:R-:W-:-:S13]  /*0490*/  ISETP.GE.AND P0, PT, R5, RZ, PT ;  /* 0x000000ff0500720c */ /* 0x000fda0003f06270 */
[----:B------:R-:W-:-:S04]  /*04a0*/  @!P0 VIADD R3, R3, 0x1 ;  /* 0x0000000103038836 */ /* 0x000fc80000000000 */
[----:B------:R-:W-:-:S05]  /*04b0*/  @!P1 IMAD.SHL.U32 R3, R3, 0x2, RZ ;  /* 0x0000000203039824 */ /* 0x000fca00078e00ff */
[----:B------:R-:W-:Y:S01]  /*04c0*/  LOP3.LUT R3, R3, 0x80000000, R0, 0xf8, !PT ;  /* 0x8000000003037812 */ /* 0x000fe200078ef800 */
[----:B------:R-:W-:Y:S06]  /*04d0*/  BRA `(.L_x_3) ;  /* 0x0000000000047947 */ /* 0x000fec0003800000 */
.L_x_4:
[----:B------:R0:W1:Y:S02]  /*04e0*/  MUFU.RCP R3, R0 ;  /* 0x0000000000037308 */ /* 0x0000640000001000 */
.L_x_3:
[----:B------:R-:W-:-:S04]  /*04f0*/  IMAD.MOV.U32 R5, RZ, RZ, 0x0 ;  /* 0x00000000ff057424 */ /* 0x000fc800078e00ff */
[----:B0123--:R-:W-:Y:S05]  /*0500*/  RET.REL.NODEC R4 `(_Z25init_regrets_and_strategyPfS_ii) ;  /* 0xfffffff804bc7950 */ /* 0x00ffea0003c3ffff */
.L_x_5:
[----:B------:R-:W-:-:S00]  /*0510*/  BRA `(.L_x_5) ;  /* 0xfffffffc00fc7947 */ /* 0x000fc0000383ffff */
[----:B------:R-:W-:-:S00]  /*0520*/  NOP ;  /* 0x0000000000007918 */ /* 0x000fc00000000000 */
        /* <DEDUP_REMOVED lines=13> */
.L_x_171:


//--------------------- .text._Z18init_random_statesP17curandStateXORWOWyi --------------------------
	.section	.text._Z18init_random_statesP17curandStateXORWOWyi,"ax",@progbits
	.align	128
        .global         _Z18init_random_statesP17curandStateXORWOWyi
        .type           _Z18init_random_statesP17curandStateXORWOWyi,@function
        .size           _Z18init_random_statesP17curandStateXORWOWyi,(.L_x_176 - _Z18init_random_statesP17curandStateXORWOWyi)
        .other          _Z18init_random_statesP17curandStateXORWOWyi,@"STO_CUDA_ENTRY STV_DEFAULT"
_Z18init_random_statesP17curandStateXORWOWyi:
.text._Z18init_random_statesP17curandStateXORWOWyi:
[----:B------:R-:W-:Y:S01]  /*0000*/  LDC R1, c[0x0][0x37c] ;  /* 0x0000df00ff017b82 */ /* 0x000fe20000000800 */
[----:B------:R-:W0:Y:S07]  /*0010*/  S2R R3, SR_TID.X ;  /* 0x0000000000037919 */ /* 0x000e2e0000002100 */
[----:B------:R-:W0:Y:S01]  /*0020*/  S2UR UR4, SR_CTAID.X ;  /* 0x00000000000479c3 */ /* 0x000e220000002500 */
[----:B------:R-:W1:Y:S07]  /*0030*/  LDCU UR5, c[0x0][0x390] ;  /* 0x00007200ff0577ac */ /* 0x000e6e0008000800 */
[----:B------:R-:W0:Y:S02]  /*0040*/  LDC R0, c[0x0][0x360] ;  /* 0x0000d800ff007b82 */ /* 0x000e240000000800 */
[----:B0-----:R-:W-:-:S05]  /*0050*/  IMAD R0, R0, UR4, R3 ;  /* 0x0000000400007c24 */ /* 0x001fca000f8e0203 */
[----:B-1----:R-:W-:-:S13]  /*0060*/  ISETP.GE.AND P0, PT, R0, UR5, PT ;  /* 0x0000000500007c0c */ /* 0x002fda000bf06270 */
[----:B------:R-:W-:Y:S05]  /*0070*/  @P0 EXIT ;  /* 0x000000000000094d */ /* 0x000fea0003800000 */
[----:B------:R-:W0:Y:S01]  /*0080*/  LDCU.64 UR6, c[0x0][0x388] ;  /* 0x00007100ff0677ac */ /* 0x000e220008000a00 */
[----:B------:R-:W1:Y:S01]  /*0090*/  LDC.64 R6, c[0x0][0x380] ;  /* 0x0000e000ff067b82 */ /* 0x000e620000000a00 */
[----:B------:R-:W-:Y:S01]  /*00a0*/  SHF.R.S32.HI R13, RZ, 0x1f, R0 ;  /* 0x0000001fff0d7819 */ /* 0x000fe20000011400 */
[----:B------:R-:W-:Y:S01]  /*00b0*/  BSSY.RECONVERGENT B0, `(.L_x_6) ;  /* 0x00000e3000007945 */ /* 0x000fe20003800200 */
[----:B------:R-:W2:Y:S01]  /*00c0*/  LDCU.64 UR4, c[0x0][0x358] ;  /* 0x00006b00ff0477ac */ /* 0x000ea20008000a00 */
[----:B0-----:R-:W-:-:S04]  /*00d0*/  IADD3 R2, P0, PT, R0, UR6, RZ ;  /* 0x0000000600027c10 */ /* 0x001fc8000ff1e0ff */
[----:B------:R-:W-:Y:S02]  /*00e0*/  IADD3.X R3, PT, PT, R13, UR7, RZ, P0, !PT ;  /* 0x000000070d037c10 */ /* 0x000fe400087fe4ff */
[----:B------:R-:W-:Y:S01]  /*00f0*/  LOP3.LUT R2, R2, 0xaad26b49, RZ, 0x3c, !PT ;  /* 0xaad26b4902027812 */ /* 0x000fe200078e3cff */
[C---:B-1----:R-:W-:Y:S01]  /*0100*/  IMAD.WIDE R6, R0.reuse, 0x30, R6 ;  /* 0x0000003000067825 */ /* 0x042fe200078e0206 */
[----:B------:R-:W-:Y:S02]  /*0110*/  LOP3.LUT R3, R3, 0xf7dcefdd, RZ, 0x3c, !PT ;  /* 0xf7dcefdd03037812 */ /* 0x000fe400078e3cff */
[----:B------:R-:W-:Y:S01]  /*0120*/  ISETP.NE.AND P0, PT, R0, RZ, PT ;  /* 0x000000ff0000720c */ /* 0x000fe20003f05270 */
[----:B------:R-:W-:Y:S02]  /*0130*/  IMAD R2, R2, 0x4182bed5, RZ ;  /* 0x4182bed502027824 */ /* 0x000fe400078e02ff */
[----:B------:R-:W-:Y:S02]  /*0140*/  IMAD R3, R3, -0x658354e5, RZ ;  /* 0x9a7cab1b03037824 */ /* 0x000fe400078e02ff */
[C---:B------:R-:W-:Y:S01]  /*0150*/  VIADD R5, R2.reuse, 0x75bcd15 ;  /* 0x075bcd1502057836 */ /* 0x040fe20000000000 */
[C---:B------:R-:W-:Y:S01]  /*0160*/  LOP3.LUT R8, R2.reuse, 0x159a55e5, RZ, 0x3c, !PT ;  /* 0x159a55e502087812 */ /* 0x040fe200078e3cff */
[C---:B------:R-:W-:Y:S01]  /*0170*/  VIADD R11, R2.reuse, 0x583f19 ;  /* 0x00583f19020b7836 */ /* 0x040fe20000000000 */
[----:B------:R-:W-:Y:S01]  /*0180*/  IADD3 R4, PT, PT, R2, 0x64f0c9, R3 ;  /* 0x0064f0c902047810 */ /* 0x000fe20007ffe003 */
[C---:B------:R-:W-:Y:S01]  /*0190*/  VIADD R9, R3.reuse, 0x1f123bb5 ;  /* 0x1f123bb503097836 */ /* 0x040fe20000000000 */
[----:B------:R-:W-:-:S03]  /*01a0*/  LOP3.LUT R10, R3, 0x5491333, RZ, 0x3c, !PT ;  /* 0x05491333030a7812 */ /* 0x000fc600078e3cff */
[----:B--2---:R0:W-:Y:S04]  /*01b0*/  STG.E.64 desc[UR4][R6.64], R4 ;  /* 0x0000000406007986 */ /* 0x0041e8000c101b04 */
[----:B------:R0:W-:Y:S04]  /*01c0*/  STG.E.64 desc[UR4][R6.64+0x8], R8 ;  /* 0x0000080806007986 */ /* 0x0001e8000c101b04 */
[----:B------:R0:W-:Y:S01]  /*01d0*/  STG.E.64 desc[UR4][R6.64+0x10], R10 ;  /* 0x0000100a06007986 */ /* 0x0001e2000c101b04 */
[----:B------:R-:W-:Y:S05]  /*01e0*/  @!P0 BRA `(.L_x_7) ;  /* 0x0000000c003c8947 */ /* 0x000fea0003800000 */
[----:B------:R-:W-:-:S07]  /*01f0*/  IMAD.MOV.U32 R12, RZ, RZ, RZ ;  /* 0x000000ffff0c7224 */ /* 0x000fce00078e00ff */
.L_x_13:
[----:B-1----:R-:W-:Y:S01]  /*0200*/  LOP3.LUT R2, R0, 0x3, RZ, 0xc0, !PT ;  /* 0x0000000300027812 */ /* 0x002fe200078ec0ff */
[----:B------:R-:W-:Y:S03]  /*0210*/  BSSY.RECONVERGENT B1, `(.L_x_8) ;  /* 0x00000c6000017945 */ /* 0x000fe60003800200 */
[----:B------:R-:W-:-:S04]  /*0220*/  ISETP.NE.U32.AND P0, PT, R2, RZ, PT ;  /* 0x000000ff0200720c */ /* 0x000fc80003f05070 */
[----:B------:R-:W-:-:S13]  /*0230*/  ISETP.NE.AND.EX P0, PT, RZ, RZ, PT, P0 ;  /* 0x000000ffff00720c */ /* 0x000fda0003f05300 */
[----:B------:R-:W-:Y:S05]  /*0240*/  @!P0 BRA `(.L_x_9) ;  /* 0x0000000c00088947 */ /* 0x000fea0003800000 */
[----:B0-----:R-:W0:Y:S01]  /*0250*/  LDC.64 R8, c[0x4][RZ] ;  /* 0x01000000ff087b82 */ /* 0x001e220000000a00 */
[----:B------:R-:W-:Y:S02]  /*0260*/  IMAD.MOV.U32 R14, RZ, RZ, RZ ;  /* 0x000000ffff0e7224 */ /* 0x000fe400078e00ff */
[----:B0-----:R-:W-:-:S07]  /*0270*/  IMAD.WIDE.U32 R8, R12, 0xc80, R8 ;  /* 0x00000c800c087825 */ /* 0x001fce00078e0008 */
.L_x_12:
[----:B-1----:R-:W-:Y:S01]  /*0280*/  IMAD.MOV.U32 R15, RZ, RZ, RZ ;  /* 0x000000ffff0f7224 */ /* 0x002fe200078e00ff */
[----:B------:R-:W-:Y:S01]  /*0290*/  CS2R R2, SRZ ;  /* 0x0000000000027805 */ /* 0x000fe2000001ff00 */
[----:B------:R-:W-:Y:S01]  /*02a0*/  IMAD.MOV.U32 R17, RZ, RZ, RZ ;  /* 0x000000ffff117224 */ /* 0x000fe200078e00ff */
[----:B------:R-:W-:-:S07]  /*02b0*/  CS2R R4, SRZ ;  /* 0x0000000000047805 */ /* 0x000fce000001ff00 */
.L_x_11:
[----:B------:R-:W-:-:S05]  /*02c0*/  IMAD.WIDE.U32 R10, R17, 0x4, R6 ;  /* 0x00000004110a7825 */ /* 0x000fca00078e0006 */
[----:B------:R0:W5:Y:S01]  /*02d0*/  LDG.E R16, desc[UR4][R10.64+0x4] ;  /* 0x000004040a107981 */ /* 0x000162000c1e1900 */
[----:B------:R-:W-:-:S07]  /*02e0*/  IMAD.MOV.U32 R19, RZ, RZ, RZ ;  /* 0x000000ffff137224 */ /* 0x000fce00078e00ff */
.L_x_10:
[----:B-----5:R-:W-:Y:S01]  /*02f0*/  SHF.R.U32.HI R24, RZ, R19, R16 ;  /* 0x00000013ff187219 */ /* 0x020fe20000011610 */
[----:B0-----:R-:W-:-:S03]  /*0300*/  IMAD.SHL.U32 R10, R17, 0x20, RZ ;  /* 0x00000020110a7824 */ /* 0x001fc600078e00ff */
[----:B------:R-:W-:Y:S01]  /*0310*/  LOP3.LUT R11, R24, 0x1, RZ, 0xc0, !PT ;  /* 0x00000001180b7812 */ /* 0x000fe200078ec0ff */
[----:B------:R-:W-:-:S03]  /*0320*/  IMAD.IADD R10, R10, 0x1, R19 ;  /* 0x000000010a0a7824 */ /* 0x000fc600078e0213 */
[----:B------:R-:W-:Y:S01]  /*0330*/  ISETP.NE.U32.AND P0, PT, R11, 0x1, PT ;  /* 0x000000010b00780c */ /* 0x000fe20003f05070 */
[----:B------:R-:W-:-:S03]  /*0340*/  IMAD R11, R10, 0x5, RZ ;  /* 0x000000050a0b7824 */ /* 0x000fc600078e02ff */
[----:B------:R-:W-:Y:S01]  /*0350*/  R2P PR, R24, 0x7e ;  /* 0x0000007e18007804 */ /* 0x000fe20000000000 */
[----:B------:R-:W-:-:S08]  /*0360*/  IMAD.WIDE.U32 R10, R11, 0x4, R8 ;  /* 0x000000040b0a7825 */ /* 0x000fd000078e0008 */
[----:B------:R-:W2:Y:S04]  /*0370*/  @!P0 LDG.E R18, desc[UR4][R10.64] ;  /* 0x000000040a128981 */ /* 0x000ea8000c1e1900 */
[----:B------:R-:W3:Y:S04]  /*0380*/  @!P0 LDG.E R20, desc[UR4][R10.64+0x10] ;  /* 0x000010040a148981 */ /* 0x000ee8000c1e1900 */
[----:B------:R-:W4:Y:S04]  /*0390*/  @P1 LDG.E R22, desc[UR4][R10.64+0x14] ;  /* 0x000014040a161981 */ /* 0x000f28000c1e1900 */
[----:B------:R-:W4:Y:S04]  /*03a0*/  @P2 LDG.E R26, desc[UR4][R10.64+0x28] ;  /* 0x000028040a1a2981 */ /* 0x000f28000c1e1900 */
[----:B------:R-:W4:Y:S04]  /*03b0*/  @!P0 LDG.E R21, desc[UR4][R10.64+0x4] ;  /* 0x000004040a158981 */ /* 0x000f28000c1e1900 */
[----:B------:R-:W4:Y:S04]  /*03c0*/  @!P0 LDG.E R23, desc[UR4][R10.64+0xc] ;  /* 0x00000c040a178981 */ /* 0x000f28000c1e1900 */
[----:B------:R-:W4:Y:S04]  /*03d0*/  @P1 LDG.E R25, desc[UR4][R10.64+0x18] ;  /* 0x000018040a191981 */ /* 0x000f28000c1e1900 */
[----:B------:R-:W4:Y:S04]  /*03e0*/  @P3 LDG.E R28, desc[UR4][R10.64+0x3c] ;  /* 0x00003c040a1c3981 */ /* 0x000f28000c1e1900 */
[----:B------:R-:W4:Y:S01]  /*03f0*/  @P6 LDG.E R27, desc[UR4][R10.64+0x7c] ;  /* 0x00007c040a1b6981 */ /* 0x000f22000c1e1900 */
[----:B--2---:R-:W-:-:S03]  /*0400*/  @!P0 LOP3.LUT R15, R15, R18, RZ, 0x3c, !PT ;  /* 0x000000120f0f8212 */ /* 0x004fc600078e3cff */
[----:B------:R-:W2:Y:S01]  /*0410*/  @!P0 LDG.E R18, desc[UR4][R10.64+0x8] ;  /* 0x000008040a128981 */ /* 0x000ea2000c1e1900 */
[----:B---3--:R-:W-:-:S03]  /*0420*/  @!P0 LOP3.LUT R3, R3, R20, RZ, 0x3c, !PT ;  /* 0x0000001403038212 */ /* 0x008fc600078e3cff */
[----:B------:R-:W3:Y:S01]  /*0430*/  @P1 LDG.E R20, desc[UR4][R10.64+0x24] ;  /* 0x000024040a141981 */ /* 0x000ee2000c1e1900 */
[----:B----4-:R-:W-:-:S03]  /*0440*/  @P1 LOP3.LUT R15, R15, R22, RZ, 0x3c, !PT ;  /* 0x000000160f0f1212 */ /* 0x010fc600078e3cff */
[----:B------:R-:W4:Y:S01]  /*0450*/  @P2 LDG.E R22, desc[UR4][R10.64+0x38] ;  /* 0x000038040a162981 */ /* 0x000f22000c1e1900 */
[----:B------:R-:W-:-:S03]  /*0460*/  @P2 LOP3.LUT R15, R15, R26, RZ, 0x3c, !PT ;  /* 0x0000001a0f0f2212 */ /* 0x000fc600078e3cff */
[----:B------:R-:W4:Y:S01]  /*0470*/  @P4 LDG.E R26, desc[UR4][R10.64+0x50] ;  /* 0x000050040a1a4981 */ /* 0x000f22000c1e1900 */
[----:B------:R-:W-:-:S03]  /*0480*/  @!P0 LOP3.LUT R4, R4, R21, RZ, 0x3c, !PT ;  /* 0x0000001504048212 */ /* 0x000fc600078e3cff */
[----:B------:R-:W4:Y:S01]  /*0490*/  @P1 LDG.E R21, desc[UR4][R10.64+0x20] ;  /* 0x000020040a151981 */ /* 0x000f22000c1e1900 */
[----:B------:R-:W-:-:S03]  /*04a0*/  @!P0 LOP3.LUT R2, R2, R23, RZ, 0x3c, !PT ;  /* 0x0000001702028212 */ /* 0x000fc600078e3cff */
[----:B------:R-:W4:Y:S01]  /*04b0*/  @P2 LDG.E R23, desc[UR4][R10.64+0x2c] ;  /* 0x00002c040a172981 */ /* 0x000f22000c1e1900 */
[----:B------:R-:W-:-:S03]  /*04c0*/  @P1 LOP3.LUT R4, R4, R25, RZ, 0x3c, !PT ;  /* 0x0000001904041212 */ /* 0x000fc600078e3cff */
[----:B------:R-:W4:Y:S01]  /*04d0*/  @P2 LDG.E R25, desc[UR4][R10.64+0x34] ;  /* 0x000034040a192981 */ /* 0x000f22000c1e1900 */
[----:B--2---:R-:W-:-:S03]  /*04e0*/  @!P0 LOP3.LUT R5, R5, R18, RZ, 0x3c, !PT ;  /* 0x0000001205058212 */ /* 0x004fc600078e3cff */
[----:B------:R-:W2:Y:S01]  /*04f0*/  @P1 LDG.E R18, desc[UR4][R10.64+0x1c] ;  /* 0x00001c040a121981 */ /* 0x000ea2000c1e1900 */
[----:B---3--:R-:W-:-:S03]  /*0500*/  @P1 LOP3.LUT R3, R3, R20, RZ, 0x3c, !PT ;  /* 0x0000001403031212 */ /* 0x008fc600078e3cff */
[----:B------:R-:W3:Y:S01]  /*0510*/  @P2 LDG.E R20, desc[UR4][R10.64+0x30] ;  /* 0x000030040a142981 */ /* 0x000ee2000c1e1900 */
[----:B----4-:R-:W-:-:S03]  /*0520*/  @P2 LOP3.LUT R3, R3, R22, RZ, 0x3c, !PT ;  /* 0x0000001603032212 */ /* 0x010fc600078e3cff */
[----:B------:R-:W4:Y:S01]  /*0530*/  @P3 LDG.E R22, desc[UR4][R10.64+0x4c] ;  /* 0x00004c040a163981 */ /* 0x000f22000c1e1900 */
[----:B------:R-:W-:-:S04]  /*0540*/  @P3 LOP3.LUT R15, R15, R28, RZ, 0x3c, !PT ;  /* 0x0000001c0f0f3212 */ /* 0x000fc800078e3cff */
[----:B------:R-:W-:Y:S02]  /*0550*/  @P4 LOP3.LUT R15, R15, R26, RZ, 0x3c, !PT ;  /* 0x0000001a0f0f4212 */ /* 0x000fe400078e3cff */
[----:B------:R-:W-:Y:S01]  /*0560*/  @P1 LOP3.LUT R2, R2, R21, RZ, 0x3c, !PT ;  /* 0x0000001502021212 */ /* 0x000fe200078e3cff */
[----:B------:R-:W4:Y:S04]  /*0570*/  @P5 LDG.E R26, desc[UR4][R10.64+0x64] ;  /* 0x000064040a1a5981 */ /* 0x000f28000c1e1900 */
[----:B------:R-:W4:Y:S01]  /*0580*/  @P3 LDG.E R21, desc[UR4][R10.64+0x40] ;  /* 0x000040040a153981 */ /* 0x000f22000c1e1900 */
[----:B------:R-:W-:Y:S02]  /*0590*/  @P2 LOP3.LUT R4, R4, R23, RZ, 0x3c, !PT ;  /* 0x0000001704042212 */ /* 0x000fe400078e3cff */
[----:B------:R-:W-:Y:S01]  /*05a0*/  @P2 LOP3.LUT R2, R2, R25, RZ, 0x3c, !PT ;  /* 0x0000001902022212 */ /* 0x000fe200078e3cff */
[----:B------:R-:W4:Y:S04]  /*05b0*/  @P3 LDG.E R23, desc[UR4][R10.64+0x48] ;  /* 0x000048040a173981 */ /* 0x000f28000c1e1900 */
[----:B------:R-:W4:Y:S01]  /*05c0*/  @P4 LDG.E R25, desc[UR4][R10.64+0x54] ;  /* 0x000054040a194981 */ /* 0x000f22000c1e1900 */
[----:B--2---:R-:W-:-:S03]  /*05d0*/  @P1 LOP3.LUT R5, R5, R18, RZ, 0x3c, !PT ;  /* 0x0000001205051212 */ /* 0x004fc600078e3cff */
[----:B------:R-:W2:Y:S01]  /*05e0*/  @P3 LDG.E R18, desc[UR4][R10.64+0x44] ;  /* 0x000044040a123981 */ /* 0x000ea2000c1e1900 */
[----:B---3--:R-:W-:-:S03]  /*05f0*/  @P2 LOP3.LUT R5, R5, R20, RZ, 0x3c, !PT ;  /* 0x0000001405052212 */ /* 0x008fc600078e3cff */
[----:B------:R-:W3:Y:S01]  /*0600*/  @P4 LDG.E R20, desc[UR4][R10.64+0x58] ;  /* 0x000058040a144981 */ /* 0x000ee2000c1e1900 */
[----:B----4-:R-:W-:-:S03]  /*0610*/  @P3 LOP3.LUT R3, R3, R22, RZ, 0x3c, !PT ;  /* 0x0000001603033212 */ /* 0x010fc600078e3cff */
[----:B------:R-:W4:Y:S01]  /*0620*/  @P4 LDG.E R22, desc[UR4][R10.64+0x60] ;  /* 0x000060040a164981 */ /* 0x000f22000c1e1900 */
[----:B------:R-:W-:Y:S02]  /*0630*/  LOP3.LUT P0, RZ, R24, 0x80, RZ, 0xc0, !PT ;  /* 0x0000008018ff7812 */ /* 0x000fe4000780c0ff */
[----:B------:R-:W-:Y:S02]  /*0640*/  @P5 LOP3.LUT R15, R15, R26, RZ, 0x3c, !PT ;  /* 0x0000001a0f0f5212 */ /* 0x000fe400078e3cff */
[----:B------:R-:W4:Y:S01]  /*0650*/  @P6 LDG.E R26, desc[UR4][R10.64+0x78] ;  /* 0x000078040a1a6981 */ /* 0x000f22000c1e1900 */
[----:B------:R-:W-:-:S03]  /*0660*/  @P3 LOP3.LUT R4, R4, R21, RZ, 0x3c, !PT ;  /* 0x0000001504043212 */ /* 0x000fc600078e3cff */
[----:B------:R-:W4:Y:S01]  /*0670*/  @P4 LDG.E R21, desc[UR4][R10.64+0x5c] ;  /* 0x00005c040a154981 */ /* 0x000f22000c1e1900 */
[----:B------:R-:W-:-:S03]  /*0680*/  @P3 LOP3.LUT R2, R2, R23, RZ, 0x3c, !PT ;  /* 0x0000001702023212 */ /* 0x000fc600078e3cff */
[----:B------:R-:W4:Y:S01]  /*0690*/  @P5 LDG.E R23, desc[UR4][R10.64+0x68] ;  /* 0x000068040a175981 */ /* 0x000f22000c1e1900 */
[----:B------:R-:W-:-:S03]  /*06a0*/  @P4 LOP3.LUT R4, R4, R25, RZ, 0x3c, !PT ;  /* 0x0000001904044212 */ /* 0x000fc600078e3cff */
[----:B------:R-:W4:Y:S01]  /*06b0*/  @P5 LDG.E R25, desc[UR4][R10.64+0x70] ;  /* 0x000070040a195981 */ /* 0x000f22000c1e1900 */
[----:B--2---:R-:W-:-:S03]  /*06c0*/  @P3 LOP3.LUT R5, R5, R18, RZ, 0x3c, !PT ;  /* 0x0000001205053212 */ /* 0x004fc600078e3cff */
[----:B------:R-:W2:Y:S01]  /*06d0*/  @P5 LDG.E R18, desc[UR4][R10.64+0x6c] ;  /* 0x00006c040a125981 */ /* 0x000ea2000c1e1900 */
[----:B---3--:R-:W-:-:S03]  /*06e0*/  @P4 LOP3.LUT R5, R5, R20, RZ, 0x3c, !PT ;  /* 0x0000001405054212 */ /* 0x008fc600078e3cff */
[----:B------:R-:W3:Y:S01]  /*06f0*/  @P5 LDG.E R20, desc[UR4][R10.64+0x74] ;  /* 0x000074040a145981 */ /* 0x000ee2000c1e1900 */
[----:B----4-:R-:W-:-:S03]  /*0700*/  @P4 LOP3.LUT R3, R3, R22, RZ, 0x3c, !PT ;  /* 0x0000001603034212 */ /* 0x010fc600078e3cff */
[----:B------:R-:W4:Y:S01]  /*0710*/  @P0 LDG.E R22, desc[UR4][R10.64+0x8c] ;  /* 0x00008c040a160981 */ /* 0x000f22000c1e1900 */
[----:B------:R-:W-:-:S03]  /*0720*/  @P6 LOP3.LUT R15, R15, R26, RZ, 0x3c, !PT ;  /* 0x0000001a0f0f6212 */ /* 0x000fc600078e3cff */
        /* <DEDUP_REMOVED lines=13> */
[----:B------:R-:W-:Y:S02]  /*0800*/  @P6 LOP3.LUT R4, R4, R27, RZ, 0x3c, !PT ;  /* 0x0000001b04046212 */ /* 0x000fe400078e3cff */
[----:B------:R-:W-:Y:S02]  /*0810*/  @P6 LOP3.LUT R2, R2, R21, RZ, 0x3c, !PT ;  /* 0x0000001502026212 */ /* 0x000fe400078e3cff */
[----:B------:R-:W-:Y:S02]  /*0820*/  @P0 LOP3.LUT R4, R4, R23, RZ, 0x3c, !PT ;  /* 0x0000001704040212 */ /* 0x000fe400078e3cff */
[----:B------:R-:W-:Y:S02]  /*0830*/  @P0 LOP3.LUT R2, R2, R25, RZ, 0x3c, !PT ;  /* 0x0000001902020212 */ /* 0x000fe400078e3cff */
[----:B--2---:R-:W-:Y:S02]  /*0840*/  @P6 LOP3.LUT R5, R5, R18, RZ, 0x3c, !PT ;  /* 0x0000001205056212 */ /* 0x004fe400078e3cff */
[----:B---3--:R-:W-:-:S02]  /*0850*/  @P6 LOP3.LUT R3, R3, R20, RZ, 0x3c, !PT ;  /* 0x0000001403036212 */ /* 0x008fc400078e3cff */
[----:B----4-:R-:W-:Y:S02]  /*0860*/  @P0 LOP3.LUT R5, R5, R22, RZ, 0x3c, !PT ;  /* 0x0000001605050212 */ /* 0x010fe400078e3cff */
[----:B------:R-:W-:Y:S02]  /*0870*/  @P0 LOP3.LUT R3, R3, R26, RZ, 0x3c, !PT ;  /* 0x0000001a03030212 */ /* 0x000fe400078e3cff */
[----:B------:R-:W-:-:S13]  /*0880*/  R2P PR, R24.B1, 0x7f ;  /* 0x0000007f18007804 */ /* 0x000fda0000001000 */
[----:B------:R-:W2:Y:S04]  /*0890*/  @P0 LDG.E R18, desc[UR4][R10.64+0xa0] ;  /* 0x0000a0040a120981 */ /* 0x000ea8000c1e1900 */
[----:B------:R-:W3:Y:S04]  /*08a0*/  @P1 LDG.E R22, desc[UR4][R10.64+0xb4] ;  /* 0x0000b4040a161981 */ /* 0x000ee8000c1e1900 */
[----:B------:R-:W4:Y:S04]  /*08b0*/  @P2 LDG.E R26, desc[UR4][R10.64+0xc8] ;  /* 0x0000c8040a1a2981 */ /* 0x000f28000c1e1900 */
[----:B------:R-:W4:Y:S04]  /*08c0*/  @P3 LDG.E R28, desc[UR4][R10.64+0xdc] ;  /* 0x0000dc040a1c3981 */ /* 0x000f28000c1e1900 */
[----:B------:R-:W4:Y:S04]  /*08d0*/  @P0 LDG.E R23, desc[UR4][R10.64+0xa4] ;  /* 0x0000a4040a170981 */ /* 0x000f28000c1e1900 */
[----:B------:R-:W4:Y:S04]  /*08e0*/  @P0 LDG.E R20, desc[UR4][R10.64+0xa8] ;  /* 0x0000a8040a140981 */ /* 0x000f28000c1e1900 */
[----:B------:R-:W4:Y:S04]  /*08f0*/  @P4 LDG.E R25, desc[UR4][R10.64+0xf0] ;  /* 0x0000f0040a194981 */ /* 0x000f28000c1e1900 */
        /* <DEDUP_REMOVED lines=21> */
[----:B------:R-:W-:Y:S02]  /*0a50*/  LOP3.LUT P0, RZ, R24, 0x8000, RZ, 0xc0, !PT ;  /* 0x0000800018ff7812 */ /* 0x000fe4000780c0ff */
[----:B----4-:R-:W-:Y:S01]  /*0a60*/  @P5 LOP3.LUT R15, R15, R26, RZ, 0x3c, !PT ;  /* 0x0000001a0f0f5212 */ /* 0x010fe200078e3cff */
[----:B------:R-:W4:Y:S04]  /*0a70*/  @P3 LDG.E R24, desc[UR4][R10.64+0xe4] ;  /* 0x0000e4040a183981 */ /* 0x000f28000c1e1900 */
[----:B------:R-:W2:Y:S01]  /*0a80*/  @P6 LDG.E R26, desc[UR4][R10.64+0x118] ;  /* 0x000118040a1a6981 */ /* 0x000ea2000c1e1900 */
        /* <DEDUP_REMOVED lines=8> */
[----:B---3--:R-:W-:-:S03]  /*0b10*/  @P2 LOP3.LUT R3, R3, R22, RZ, 0x3c, !PT ;  /* 0x0000001603032212 */ /* 0x008fc600078e3cff */
[----:B------:R-:W3:Y:S01]  /*0b20*/  @P4 LDG.E R22, desc[UR4][R10.64+0x100] ;  /* 0x000100040a164981 */ /* 0x000ee2000c1e1900 */
[----:B--2---:R-:W-:-:S03]  /*0b30*/  @P6 LOP3.LUT R15, R15, R26, RZ, 0x3c, !PT ;  /* 0x0000001a0f0f6212 */ /* 0x004fc600078e3cff */
[----:B------:R-:W2:Y:S01]  /*0b40*/  @P0 LDG.E R26, desc[UR4][R10.64+0x12c] ;  /* 0x00012c040a1a0981 */ /* 0x000ea2000c1e1900 */
[----:B----4-:R-:W-:-:S03]  /*0b50*/  @P2 LOP3.LUT R2, R2, R23, RZ, 0x3c, !PT ;  /* 0x0000001702022212 */ /* 0x010fc600078e3cff */
[----:B------:R-:W4:Y:S01]  /*0b60*/  @P4 LDG.E R23, desc[UR4][R10.64+0xfc] ;  /* 0x0000fc040a174981 */ /* 0x000f22000c1e1900 */
[----:B------:R-:W-:-:S03]  /*0b70*/  @P2 LOP3.LUT R5, R5, R20, RZ, 0x3c, !PT ;  /* 0x0000001405052212 */ /* 0x000fc600078e3cff */
[----:B------:R-:W4:Y:S01]  /*0b80*/  @P4 LDG.E R20, desc[UR4][R10.64+0xf8] ;  /* 0x0000f8040a144981 */ /* 0x000f22000c1e1900 */
[----:B------:R-:W-:Y:S02]  /*0b90*/  @P3 LOP3.LUT R2, R2, R27, RZ, 0x3c, !PT ;  /* 0x0000001b02023212 */ /* 0x000fe400078e3cff */
[----:B------:R-:W-:Y:S01]  /*0ba0*/  @P3 LOP3.LUT R4, R4, R25, RZ, 0x3c, !PT ;  /* 0x0000001904043212 */ /* 0x000fe200078e3cff */
[----:B------:R-:W4:Y:S01]  /*0bb0*/  @P5 LDG.E R27, desc[UR4][R10.64+0x110] ;  /* 0x000110040a1b5981 */ /* 0x000f22000c1e1900 */
[----:B------:R-:W-:-:S03]  /*0bc0*/  @P3 LOP3.LUT R5, R5, R24, RZ, 0x3c, !PT ;  /* 0x0000001805053212 */ /* 0x000fc600078e3cff */
[----:B------:R-:W4:Y:S04]  /*0bd0*/  @P5 LDG.E R25, desc[UR4][R10.64+0x108] ;  /* 0x000108040a195981 */ /* 0x000f28000c1e1900 */
        /* <DEDUP_REMOVED lines=19> */
[----:B------:R-:W-:-:S05]  /*0d10*/  VIADD R19, R19, 0x10 ;  /* 0x0000001013137836 */ /* 0x000fca0000000000 */
[----:B------:R-:W-:Y:S02]  /*0d20*/  ISETP.NE.AND P1, PT, R19, 0x20, PT ;  /* 0x000000201300780c */ /* 0x000fe40003f25270 */
[----:B------:R-:W-:Y:S02]  /*0d30*/  @P5 LOP3.LUT R3, R3, R18, RZ, 0x3c, !PT ;  /* 0x0000001203035212 */ /* 0x000fe400078e3cff */
[----:B------:R-:W-:Y:S02]  /*0d40*/  @P6 LOP3.LUT R4, R4, R21, RZ, 0x3c, !PT ;  /* 0x0000001504046212 */ /* 0x000fe400078e3cff */
[----:B---3--:R-:W-:-:S04]  /*0d50*/  @P6 LOP3.LUT R3, R3, R22, RZ, 0x3c, !PT ;  /* 0x0000001603036212 */ /* 0x008fc800078e3cff */
[----:B--2---:R-:W-:Y:S02]  /*0d60*/  @P0 LOP3.LUT R3, R3, R26, RZ, 0x3c, !PT ;  /* 0x0000001a03030212 */ /* 0x004fe400078e3cff */
[----:B----4-:R-:W-:Y:S02]  /*0d70*/  @P6 LOP3.LUT R2, R2, R23, RZ, 0x3c, !PT ;  /* 0x0000001702026212 */ /* 0x010fe400078e3cff */
[----:B------:R-:W-:Y:S02]  /*0d80*/  @P6 LOP3.LUT R5, R5, R20, RZ, 0x3c, !PT ;  /* 0x0000001405056212 */ /* 0x000fe400078e3cff */
[----:B------:R-:W-:Y:S02]  /*0d90*/  @P0 LOP3.LUT R2, R2, R27, RZ, 0x3c, !PT ;  /* 0x0000001b02020212 */ /* 0x000fe400078e3cff */
[----:B------:R-:W-:Y:S02]  /*0da0*/  @P0 LOP3.LUT R4, R4, R25, RZ, 0x3c, !PT ;  /* 0x0000001904040212 */ /* 0x000fe400078e3cff */
[----:B------:R-:W-:Y:S01]  /*0db0*/  @P0 LOP3.LUT R5, R5, R24, RZ, 0x3c, !PT ;  /* 0x0000001805050212 */ /* 0x000fe200078e3cff */
[----:B------:R-:W-:Y:S06]  /*0dc0*/  @P1 BRA `(.L_x_10) ;  /* 0xfffffff400481947 */ /* 0x000fec000383ffff */
[----:B------:R-:W-:-:S05]  /*0dd0*/  VIADD R17, R17, 0x1 ;  /* 0x0000000111117836 */ /* 0x000fca0000000000 */
[----:B------:R-:W-:-:S13]  /*0de0*/  ISETP.NE.AND P0, PT, R17, 0x5, PT ;  /* 0x000000051100780c */ /* 0x000fda0003f05270 */
[----:B------:R-:W-:Y:S05]  /*0df0*/  @P0 BRA `(.L_x_11) ;  /* 0xfffffff400300947 */ /* 0x000fea000383ffff */
[----:B------:R1:W-:Y:S01]  /*0e00*/  STG.E.64 desc[UR4][R6.64+0x8], R4 ;  /* 0x0000080406007986 */ /* 0x0003e2000c101b04 */
[----:B------:R-:W-:Y:S01]  /*0e10*/  VIADD R14, R14, 0x1 ;  /* 0x000000010e0e7836 */ /* 0x000fe20000000000 */
[----:B------:R-:W-:Y:S02]  /*0e20*/  LOP3.LUT R11, R0, 0x3, RZ, 0xc0, !PT ;  /* 0x00000003000b7812 */ /* 0x000fe400078ec0ff */
[----:B------:R1:W-:Y:S02]  /*0e30*/  STG.E.64 desc[UR4][R6.64+0x10], R2 ;  /* 0x0000100206007986 */ /* 0x0003e4000c101b04 */
[----:B------:R-:W-:Y:S02]  /*0e40*/  ISETP.GE.U32.AND P0, PT, R14, R11, PT ;  /* 0x0000000b0e00720c */ /* 0x000fe40003f06070 */
[----:B------:R1:W-:Y:S11]  /*0e50*/  STG.E desc[UR4][R6.64+0x4], R15 ;  /* 0x0000040f06007986 */ /* 0x0003f6000c101904 */
[----:B------:R-:W-:Y:S05]  /*0e60*/  @!P0 BRA `(.L_x_12) ;  /* 0xfffffff400048947 */ /* 0x000fea000383ffff */
.L_x_9:
[----:B------:R-:W-:Y:S05]  /*0e70*/  BSYNC.RECONVERGENT B1 ;  /* 0x0000000000017941 */ /* 0x000fea0003800200 */
.L_x_8:
[----:B------:R-:W-:Y:S01]  /*0e80*/  ISETP.GT.U32.AND P0, PT, R0, 0x3, PT ;  /* 0x000000030000780c */ /* 0x000fe20003f04070 */
[----:B------:R-:W-:Y:S01]  /*0e90*/  VIADD R12, R12, 0x1 ;  /* 0x000000010c0c7836 */ /* 0x000fe20000000000 */
[--C-:B------:R-:W-:Y:S02]  /*0ea0*/  SHF.R.U64 R0, R0, 0x2, R13.reuse ;  /* 0x0000000200007819 */ /* 0x100fe4000000120d */
[----:B------:R-:W-:Y:S02]  /*0eb0*/  ISETP.GT.U32.AND.EX P0, PT, R13, RZ, PT, P0 ;  /* 0x000000ff0d00720c */ /* 0x000fe40003f04100 */
[----:B------:R-:W-:-:S11]  /*0ec0*/  SHF.R.U32.HI R13, RZ, 0x2, R13 ;  /* 0x00000002ff0d7819 */ /* 0x000fd6000001160d */
[----:B------:R-:W-:Y:S05]  /*0ed0*/  @P0 BRA `(.L_x_13) ;  /* 0xfffffff000c80947 */ /* 0x000fea000383ffff */
.L_x_7:
[----:B------:R-:W-:Y:S05]  /*0ee0*/  BSYNC.RECONVERGENT B0 ;  /* 0x0000000000007941 */ /* 0x000fea0003800200 */
.L_x_6:
[----:B------:R-:W-:Y:S04]  /*0ef0*/  STG.E.64 desc[UR4][R6.64+0x18], RZ ;  /* 0x000018ff06007986 */ /* 0x000fe8000c101b04 */
[----:B------:R-:W-:Y:S04]  /*0f00*/  STG.E desc[UR4][R6.64+0x20], RZ ;  /* 0x000020ff06007986 */ /* 0x000fe8000c101904 */
[----:B------:R-:W-:Y:S01]  /*0f10*/  STG.E.64 desc[UR4][R6.64+0x28], RZ ;  /* 0x000028ff06007986 */ /* 0x000fe2000c101b04 */
[----:B------:R-:W-:Y:S05]  /*0f20*/  EXIT ;  /* 0x000000000000794d */ /* 0x000fea0003800000 */
.L_x_14:
        /* <DEDUP_REMOVED lines=13> */
.L_x_176:


//--------------------- .text._Z26cfr_strategy_update_kernelPfS_i --------------------------
	.section	.text._Z26cfr_strategy_update_kernelPfS_i,"ax",@progbits
	.align	128
        .global         _Z26cfr_strategy_update_kernelPfS_i
        .type           _Z26cfr_strategy_update_kernelPfS_i,@function
        .size           _Z26cfr_strategy_update_kernelPfS_i,(.L_x_172 - _Z26cfr_strategy_update_kernelPfS_i)
        .other          _Z26cfr_strategy_update_kernelPfS_i,@"STO_CUDA_ENTRY STV_DEFAULT"
_Z26cfr_strategy_update_kernelPfS_i:
.text._Z26cfr_strategy_update_kernelPfS_i:
        /* <DEDUP_REMOVED lines=8> */
[----:B------:R-:W0:Y:S01]  /*0080*/  LDC.64 R4, c[0x0][0x380] ;  /* 0x0000e000ff047b82 */ /* 0x000e220000000a00 */
[----:B------:R-:W1:Y:S01]  /*0090*/  LDCU.64 UR4, c[0x0][0x358] ;  /* 0x00006b00ff0477ac */ /* 0x000e620008000a00 */
[----:B------:R-:W-:-:S04]  /*00a0*/  IMAD R2, R2, 0x6, RZ ;  /* 0x0000000602027824 */ /* 0x000fc800078e02ff */
[----:B0-----:R-:W-:-:S05]  /*00b0*/  IMAD.WIDE R4, R2, 0x4, R4 ;  /* 0x0000000402047825 */ /* 0x001fca00078e0204 */
[----:B-1----:R-:W2:Y:S04]  /*00c0*/  LDG.E R14, desc[UR4][R4.64+0x4] ;  /* 0x00000404040e7981 */ /* 0x002ea8000c1e1900 */
[----:B------:R-:W3:Y:S04]  /*00d0*/  LDG.E R0, desc[UR4][R4.64] ;  /* 0x0000000404007981 */ /* 0x000ee8000c1e1900 */
[----:B------:R-:W4:Y:S04]  /*00e0*/  LDG.E R12, desc[UR4][R4.64+0x8] ;  /* 0x00000804040c7981 */ /* 0x000f28000c1e1900 */
[----:B------:R-:W5:Y:S04]  /*00f0*/  LDG.E R9, desc[UR4][R4.64+0xc] ;  /* 0x00000c0404097981 */ /* 0x000f68000c1e1900 */
[----:B------:R-:W5:Y:S04]  /*0100*/  LDG.E R7, desc[UR4][R4.64+0x10] ;  /* 0x0000100404077981 */ /* 0x000f68000c1e1900 */
[----:B------:R0:W5:Y:S01]  /*0110*/  LDG.E R10, desc[UR4][R4.64+0x14] ;  /* 0x00001404040a7981 */ /* 0x000162000c1e1900 */
[----:B------:R-:W-:Y:S01]  /*0120*/  BSSY.RECONVERGENT B0, `(.L_x_15) ;  /* 0x0000070000007945 */ /* 0x000fe20003800200 */
[----:B------:R-:W-:-:S02]  /*0130*/  HFMA2 R8, -RZ, RZ, 1.541015625, -0.052093505859375 ;  /* 0x3e2aaaabff087431 */ /* 0x000fc400000001ff */
[----:B------:R-:W-:Y:S02]  /*0140*/  IMAD.MOV.U32 R15, RZ, RZ, 0x3e2aaaab ;  /* 0x3e2aaaabff0f7424 */ /* 0x000fe400078e00ff */
[----:B------:R-:W-:Y:S02]  /*0150*/  IMAD.MOV.U32 R11, RZ, RZ, 0x3e2aaaab ;  /* 0x3e2aaaabff0b7424 */ /* 0x000fe400078e00ff */
[----:B------:R-:W-:Y:S02]  /*0160*/  IMAD.MOV.U32 R6, RZ, RZ, 0x3e2aaaab ;  /* 0x3e2aaaabff067424 */ /* 0x000fe400078e00ff */
[----:B0-----:R-:W-:Y:S01]  /*0170*/  IMAD.MOV.U32 R5, RZ, RZ, 0x3e2aaaab ;  /* 0x3e2aaaabff057424 */ /* 0x001fe200078e00ff */
[----:B------:R-:W-:Y:S02]  /*0180*/  MOV R4, 0x3e2aaaab ;  /* 0x3e2aaaab00047802 */ /* 0x000fe40000000f00 */
[----:B--2---:R-:W-:Y:S01]  /*0190*/  FSETP.GT.AND P0, PT, R14, RZ, PT ;  /* 0x000000ff0e00720b */ /* 0x004fe20003f04000 */
[----:B---3--:R-:W-:Y:S01]  /*01a0*/  FADD R3, RZ, R0 ;  /* 0x00000000ff037221 */ /* 0x008fe20000000000 */
[----:B------:R-:W-:-:S02]  /*01b0*/  FSETP.GT.AND P3, PT, R0, RZ, PT ;  /* 0x000000ff0000720b */ /* 0x000fc40003f64000 */
[----:B----4-:R-:W-:Y:S02]  /*01c0*/  FSETP.GT.AND P1, PT, R12, RZ, PT ;  /* 0x000000ff0c00720b */ /* 0x010fe40003f24000 */
[----:B------:R-:W-:Y:S02]  /*01d0*/  FSEL R3, R3, RZ, P3 ;  /* 0x000000ff03037208 */ /* 0x000fe40001800000 */
[----:B-----5:R-:W-:-:S05]  /*01e0*/  FSETP.GT.AND P2, PT, R9, RZ, PT ;  /* 0x000000ff0900720b */ /* 0x020fca0003f44000 */
[----:B------:R-:W-:Y:S01]  /*01f0*/  @P0 FADD R3, R3, R14 ;  /* 0x0000000e03030221 */ /* 0x000fe20000000000 */
[----:B------:R-:W-:Y:S02]  /*0200*/  FSETP.GT.AND P3, PT, R7, RZ, PT ;  /* 0x000000ff0700720b */ /* 0x000fe40003f64000 */
[----:B------:R-:W-:Y:S01]  /*0210*/  FSETP.GT.AND P0, PT, R10, RZ, PT ;  /* 0x000000ff0a00720b */ /* 0x000fe20003f04000 */
[----:B------:R-:W-:-:S04]  /*0220*/  @P1 FADD R3, R3, R12 ;  /* 0x0000000c03031221 */ /* 0x000fc80000000000 */
[----:B------:R-:W-:-:S06]  /*0230*/  @P2 FADD R3, R3, R9 ;  /* 0x0000000903032221 */ /* 0x000fcc0000000000 */
[----:B------:R-:W-:-:S04]  /*0240*/  @P3 FADD R3, R3, R7 ;  /* 0x0000000703033221 */ /* 0x000fc80000000000 */
[----:B------:R-:W-:-:S05]  /*0250*/  @P0 FADD R3, R3, R10 ;  /* 0x0000000a03030221 */ /* 0x000fca0000000000 */
[----:B------:R-:W-:-:S13]  /*0260*/  FSETP.GT.AND P0, PT, R3, 9.9999999747524270788e-07, PT ;  /* 0x358637bd0300780b */ /* 0x000fda0003f04000 */
[----:B------:R-:W-:Y:S05]  /*0270*/  @!P0 BRA `(.L_x_16) ;  /* 0x0000000400688947 */ /* 0x000fea0003800000 */
[----:B------:R-:W0:Y:S01]  /*0280*/  MUFU.RCP R4, R3 ;  /* 0x0000000300047308 */ /* 0x000e220000001000 */
[----:B------:R-:W-:Y:S01]  /*0290*/  FMNMX R0, RZ, R0, !PT ;  /* 0x00000000ff007209 */ /* 0x000fe20007800000 */
[----:B------:R-:W-:Y:S06]  /*02a0*/  BSSY.RECONVERGENT B1, `(.L_x_17) ;  /* 0x000000b000017945 */ /* 0x000fec0003800200 */
[----:B------:R-:W1:Y:S01]  /*02b0*/  FCHK P0, R0, R3 ;  /* 0x0000000300007302 */ /* 0x000e620000000000 */
[----:B0-----:R-:W-:-:S04]  /*02c0*/  FFMA R5, -R3, R4, 1 ;  /* 0x3f80000003057423 */ /* 0x001fc80000000104 */
[----:B------:R-:W-:-:S04]  /*02d0*/  FFMA R5, R4, R5, R4 ;  /* 0x0000000504057223 */ /* 0x000fc80000000004 */
[----:B------:R-:W-:-:S04]  /*02e0*/  FFMA R4, R0, R5, RZ ;  /* 0x0000000500047223 */ /* 0x000fc800000000ff */
[----:B------:R-:W-:-:S04]  /*02f0*/  FFMA R6, -R3, R4, R0 ;  /* 0x0000000403067223 */ /* 0x000fc80000000100 */
[----:B------:R-:W-:Y:S01]  /*0300*/  FFMA R4, R5, R6, R4 ;  /* 0x0000000605047223 */ /* 0x000fe20000000004 */
[----:B-1----:R-:W-:Y:S06]  /*0310*/  @!P0 BRA `(.L_x_18) ;  /* 0x00000000000c8947 */ /* 0x002fec0003800000 */
[----:B------:R-:W-:-:S07]  /*0320*/  MOV R16, 0x340 ;  /* 0x0000034000107802 */ /* 0x000fce0000000f00 */
[----:B------:R-:W-:Y:S05]  /*0330*/  CALL.REL.NOINC `($__internal_1_$__cuda_sm3x_div_rn_noftz_f32_slowpath) ;  /* 0x0000000400607944 */ /* 0x000fea0003c00000 */
[----:B------:R-:W-:-:S07]  /*0340*/  IMAD.MOV.U32 R4, RZ, RZ, R0 ;  /* 0x000000ffff047224 */ /* 0x000fce00078e0000 */
.L_x_18:
[----:B------:R-:W-:Y:S05]  /*0350*/  BSYNC.RECONVERGENT B1 ;  /* 0x0000000000017941 */ /* 0x000fea0003800200 */
.L_x_17:
        /* <DEDUP_REMOVED lines=10> */
[----:B------:R-:W-:Y:S01]  /*0400*/  IMAD.MOV.U32 R0, RZ, RZ, R14 ;  /* 0x000000ffff007224 */ /* 0x000fe200078e000e */
[----:B------:R-:W-:-:S07]  /*0410*/  MOV R16, 0x430 ;  /* 0x0000043000107802 */ /* 0x000fce0000000f00 */
[----:B------:R-:W-:Y:S05]  /*0420*/  CALL.REL.NOINC `($__internal_1_$__cuda_sm3x_div_rn_noftz_f32_slowpath) ;  /* 0x0000000400247944 */ /* 0x000fea0003c00000 */
[----:B------:R-:W-:-:S07]  /*0430*/  MOV R6, R0 ;  /* 0x0000000000067202 */ /* 0x000fce0000000f00 */
.L_x_20:
[----:B------:R-:W-:Y:S05]  /*0440*/  BSYNC.RECONVERGENT B1 ;  /* 0x0000000000017941 */ /* 0x000fea0003800200 */
.L_x_19:
        /* <DEDUP_REMOVED lines=13> */
[----:B------:R-:W-:-:S07]  /*0520*/  IMAD.MOV.U32 R5, RZ, RZ, R0 ;  /* 0x000000ffff057224 */ /* 0x000fce00078e0000 */
.L_x_22:
[----:B------:R-:W-:Y:S05]  /*0530*/  BSYNC.RECONVERGENT B1 ;  /* 0x0000000000017941 */ /* 0x000fea0003800200 */
.L_x_21:
        /* <DEDUP_REMOVED lines=10> */
[----:B------:R-:W-:Y:S02]  /*05e0*/  MOV R0, R8 ;  /* 0x0000000800007202 */ /* 0x000fe40000000f00 */
[----:B------:R-:W-:-:S07]  /*05f0*/  MOV R16, 0x610 ;  /* 0x0000061000107802 */ /* 0x000fce0000000f00 */
[----:B------:R-:W-:Y:S05]  /*0600*/  CALL.REL.NOINC `($__internal_1_$__cuda_sm3x_div_rn_noftz_f32_slowpath) ;  /* 0x0000000000ac7944 */ /* 0x000fea0003c00000 */
[----:B------:R-:W-:-:S07]  /*0610*/  IMAD.MOV.U32 R9, RZ, RZ, R0 ;  /* 0x000000ffff097224 */ /* 0x000fce00078e0000 */
.L_x_24:
[----:B------:R-:W-:Y:S05]  /*0620*/  BSYNC.RECONVERGENT B1 ;  /* 0x0000000000017941 */ /* 0x000fea0003800200 */
.L_x_23:
[----:B------:R-:W0:Y:S01]  /*0630*/  MUFU.RCP R0, R3 ;  /* 0x0000000300007308 */ /* 0x000e220000001000 */
[----:B------:R-:W-:Y:S01]  /*0640*/  FMNMX R12, RZ, R7, !PT ;  /* 0x00000007ff0c7209 */ /* 0x000fe20007800000 */
[----:B------:R-:W-:Y:S01]  /*0650*/  BSSY.RECONVERGENT B1, `(.L_x_25) ;  /* 0x000000d000017945 */ /* 0x000fe20003800200 */
[----:B------:R-:W-:-:S05]  /*0660*/  IMAD.MOV.U32 R8, RZ, RZ, R9 ;  /* 0x000000ffff087224 */ /* 0x000fca00078e0009 */
        /* <DEDUP_REMOVED lines=11> */
.L_x_26:
[----:B------:R-:W-:Y:S05]  /*0720*/  BSYNC.RECONVERGENT B1 ;  /* 0x0000000000017941 */ /* 0x000fea0003800200 */
.L_x_25:
        /* <DEDUP_REMOVED lines=14> */
.L_x_27:
[----:B------:R-:W-:Y:S05]  /*0810*/  BSYNC.RECONVERGENT B1 ;  /* 0x0000000000017941 */ /* 0x000fea0003800200 */
.L_x_16:
[----:B------:R-:W-:Y:S05]  /*0820*/  BSYNC.RECONVERGENT B0 ;  /* 0x0000000000007941 */ /* 0x000fea0003800200 */
.L_x_15:
[----:B------:R-:W0:Y:S02]  /*0830*/  LDC.64 R12, c[0x0][0x388] ;  /* 0x0000e200ff0c7b82 */ /* 0x000e240000000a00 */
[----:B0-----:R-:W-:-:S05]  /*0840*/  IMAD.WIDE R2, R2, 0x4, R12 ;  /* 0x0000000402027825 */ /* 0x001fca00078e020c */
[----:B------:R-:W-:Y:S04]  /*0850*/  STG.E desc[UR4][R2.64], R4 ;  /* 0x0000000402007986 */ /* 0x000fe8000c101904 */
[----:B------:R-:W-:Y:S04]  /*0860*/  STG.E desc[UR4][R2.64+0x4], R6 ;  /* 0x0000040602007986 */ /* 0x000fe8000c101904 */
[----:B------:R-:W-:Y:S04]  /*0870*/  STG.E desc[UR4][R2.64+0x8], R5 ;  /* 0x0000080502007986 */ /* 0x000fe8000c101904 */
[----:B------:R-:W-:Y:S04]  /*0880*/  STG.E desc[UR4][R2.64+0xc], R8 ;  /* 0x00000c0802007986 */ /* 0x000fe8000c101904 */
[----:B------:R-:W-:Y:S04]  /*0890*/  STG.E desc[UR4][R2.64+0x10], R11 ;  /* 0x0000100b02007986 */ /* 0x000fe8000c101904 */
[----:B------:R-:W-:Y:S01]  /*08a0*/  STG.E desc[UR4][R2.64+0x14], R15 ;  /* 0x0000140f02007986 */ /* 0x000fe2000c101904 */
[----:B------:R-:W-:Y:S05]  /*08b0*/  EXIT ;  /* 0x000000000000794d */ /* 0x000fea0003800000 */
        .weak           $__internal_1_$__cuda_sm3x_div_rn_noftz_f32_slowpath
        .type           $__internal_1_$__cuda_sm3x_div_rn_noftz_f32_slowpath,@function
        .size           $__internal_1_$__cuda_sm3x_div_rn_noftz_f32_slowpath,(.L_x_172 - $__internal_1_$__cuda_sm3x_div_rn_noftz_f32_slowpath)
$__internal_1_$__cuda_sm3x_div_rn_noftz_f32_slowpath:
[----:B------:R-:W-:Y:S01]  /*08c0*/  SHF.R.U32.HI R13, RZ, 0x17, R3 ;  /* 0x00000017ff0d7819 */ /* 0x000fe20000011603 */
[----:B------:R-:W-:Y:S01]  /*08d0*/  BSSY.RECONVERGENT B2, `(.L_x_28) ;  /* 0x0000063000027945 */ /* 0x000fe20003800200 */
[----:B------:R-:W-:Y:S02]  /*08e0*/  SHF.R.U32.HI R15, RZ, 0x17, R0 ;  /* 0x00000017ff0f7819 */ /* 0x000fe40000011600 */
[----:B------:R-:W-:Y:S02]  /*08f0*/  LOP3.LUT R13, R13, 0xff, RZ, 0xc0, !PT ;  /* 0x000000ff0d0d7812 */ /* 0x000fe400078ec0ff */
[----:B------:R-:W-:Y:S02]  /*0900*/  LOP3.LUT R19, R15, 0xff, RZ, 0xc0, !PT ;  /* 0x000000ff0f137812 */ /* 0x000fe400078ec0ff */
[----:B------:R-:W-:Y:S01]  /*0910*/  MOV R17, R3 ;  /* 0x0000000300117202 */ /* 0x000fe20000000f00 */
[----:B------:R-:W-:Y:S02]  /*0920*/  VIADD R20, R13, 0xffffffff ;  /* 0xffffffff0d147836 */ /* 0x000fe40000000000 */
[----:B------:R-:W-:-:S03]  /*0930*/  VIADD R18, R19, 0xffffffff ;  /* 0xffffffff13127836 */ /* 0x000fc60000000000 */
[----:B------:R-:W-:-:S04]  /*0940*/  ISETP.GT.U32.AND P0, PT, R20, 0xfd, PT ;  /* 0x000000fd1400780c */ /* 0x000fc80003f04070 */
[----:B------:R-:W-:-:S13]  /*0950*/  ISETP.GT.U32.OR P0, PT, R18, 0xfd, P0 ;  /* 0x000000fd1200780c */ /* 0x000fda0000704470 */
[----:B------:R-:W-:Y:S01]  /*0960*/  @!P0 IMAD.MOV.U32 R15, RZ, RZ, RZ ;  /* 0x000000ffff0f8224 */ /* 0x000fe200078e00ff */
[----:B------:R-:W-:Y:S06]  /*0970*/  @!P0 BRA `(.L_x_29) ;  /* 0x00000000005c8947 */ /* 0x000fec0003800000 */
[----:B------:R-:W-:Y:S02]  /*0980*/  FSETP.GTU.FTZ.AND P0, PT, |R0|, +INF , PT ;  /* 0x7f8000000000780b */ /* 0x000fe40003f1c200 */
[----:B------:R-:W-:-:S04]  /*0990*/  FSETP.GTU.FTZ.AND P1, PT, |R3|, +INF , PT ;  /* 0x7f8000000300780b */ /* 0x000fc80003f3c200 */
[----:B------:R-:W-:-:S13]  /*09a0*/  PLOP3.LUT P0, PT, P0, P1, PT, 0xf8, 0x8f ;  /* 0x00000000008f781c */ /* 0x000fda0000703f70 */
[----:B------:R-:W-:Y:S05]  /*09b0*/  @P0 BRA `(.L_x_30) ;  /* 0x00000004004c0947 */ /* 0x000fea0003800000 */
[----:B------:R-:W-:-:S13]  /*09c0*/  LOP3.LUT P0, RZ, R17, 0x7fffffff, R0, 0xc8, !PT ;  /* 0x7fffffff11ff7812 */ /* 0x000fda000780c800 */
[----:B------:R-:W-:Y:S05]  /*09d0*/  @!P0 BRA `(.L_x_31) ;  /* 0x00000004003c8947 */ /* 0x000fea0003800000 */
[C---:B------:R-:W-:Y:S02]  /*09e0*/  FSETP.NEU.FTZ.AND P1, PT, |R0|.reuse, +INF , PT ;  /* 0x7f8000000000780b */ /* 0x040fe40003f3d200 */
[----:B------:R-:W-:Y:S02]  /*09f0*/  FSETP.NEU.FTZ.AND P2, PT, |R3|, +INF , PT ;  /* 0x7f8000000300780b */ /* 0x000fe40003f5d200 */
[----:B------:R-:W-:-:S11]  /*0a00*/  FSETP.NEU.FTZ.AND P0, PT, |R0|, +INF , PT ;  /* 0x7f8000000000780b */ /* 0x000fd60003f1d200 */
[----:B------:R-:W-:Y:S05]  /*0a10*/  @!P2 BRA !P1, `(.L_x_31) ;  /* 0x00000004002ca947 */ /* 0x000fea0004800000 */
[----:B------:R-:W-:-:S04]  /*0a20*/  LOP3.LUT P1, RZ, R0, 0x7fffffff, RZ, 0xc0, !PT ;  /* 0x7fffffff00ff7812 */ /* 0x000fc8000782c0ff */
[----:B------:R-:W-:-:S13]  /*0a30*/  PLOP3.LUT P1, PT, P2, P1, PT, 0x2f, 0xf2 ;  /* 0x0000000000f2781c */ /* 0x000fda0001722577 */
[----:B------:R-:W-:Y:S05]  /*0a40*/  @P1 BRA `(.L_x_32) ;  /* 0x0000000400181947 */ /* 0x000fea0003800000 */
[----:B------:R-:W-:-:S04]  /*0a50*/  LOP3.LUT P1, RZ, R17, 0x7fffffff, RZ, 0xc0, !PT ;  /* 0x7fffffff11ff7812 */ /* 0x000fc8000782c0ff */
[----:B------:R-:W-:-:S13]  /*0a60*/  PLOP3.LUT P0, PT, P0, P1, PT, 0x2f, 0xf2 ;  /* 0x0000000000f2781c */ /* 0x000fda0000702577 */
[----:B------:R-:W-:Y:S05]  /*0a70*/  @P0 BRA `(.L_x_33) ;  /* 0x0000000400000947 */ /* 0x000fea0003800000 */
[----:B------:R-:W-:Y:S02]  /*0a80*/  ISETP.GE.AND P0, PT, R18, RZ, PT ;  /* 0x000000ff1200720c */ /* 0x000fe40003f06270 */
[----:B------:R-:W-:-:S11]  /*0a90*/  ISETP.GE.AND P1, PT, R20, RZ, PT ;  /* 0x000000ff1400720c */ /* 0x000fd60003f26270 */
[----:B------:R-:W-:Y:S01]  /*0aa0*/  @P0 IMAD.MOV.U32 R15, RZ, RZ, RZ ;  /* 0x000000ffff0f0224 */ /* 0x000fe200078e00ff */
[----:B------:R-:W-:Y:S01]  /*0ab0*/  @!P0 MOV R15, 0xffffffc0 ;  /* 0xffffffc0000f8802 */ /* 0x000fe20000000f00 */
[----:B------:R-:W-:Y:S01]  /*0ac0*/  @!P0 FFMA R0, R0, 1.84467440737095516160e+19, RZ ;  /* 0x5f80000000008823 */ /* 0x000fe200000000ff */
[----:B------:R-:W-:-:S03]  /*0ad0*/  @!P1 FFMA R17, R3, 1.84467440737095516160e+19, RZ ;  /* 0x5f80000003119823 */ /* 0x000fc600000000ff */
[----:B------:R-:W-:-:S07]  /*0ae0*/  @!P1 VIADD R15, R15, 0x40 ;  /* 0x000000400f0f9836 */ /* 0x000fce0000000000 */
.L_x_29:
[----:B------:R-:W-:Y:S01]  /*0af0*/  LEA R18, R13, 0xc0800000, 0x17 ;  /* 0xc08000000d127811 */ /* 0x000fe200078eb8ff */
[----:B------:R-:W-:Y:S01]  /*0b00*/  BSSY.RECONVERGENT B3, `(.L_x_34) ;  /* 0x0000036000037945 */ /* 0x000fe20003800200 */
[----:B------:R-:W-:-:S03]  /*0b10*/  IADD3 R19, PT, PT, R19, -0x7f, RZ ;  /* 0xffffff8113137810 */ /* 0x000fc60007ffe0ff */
[----:B------:R-:W-:Y:S02]  /*0b20*/  IMAD.IADD R20, R17, 0x1, -R18 ;  /* 0x0000000111147824 */ /* 0x000fe400078e0a12 */
[C---:B------:R-:W-:Y:S02]  /*0b30*/  IMAD R0, R19.reuse, -0x800000, R0 ;  /* 0xff80000013007824 */ /* 0x040fe400078e0200 */
[----:B------:R0:W1:Y:S01]  /*0b40*/  MUFU.RCP R17, R20 ;  /* 0x0000001400117308 */ /* 0x0000620000001000 */
[----:B------:R-:W-:Y:S01]  /*0b50*/  FADD.FTZ R21, -R20, -RZ ;  /* 0x800000ff14157221 */ /* 0x000fe20000010100 */
[----:B0-----:R-:W-:-:S05]  /*0b60*/  IADD3 R20, PT, PT, R19, 0x7f, -R13 ;  /* 0x0000007f13147810 */ /* 0x001fca0007ffe80d */
[----:B------:R-:W-:Y:S02]  /*0b70*/  IMAD.IADD R20, R20, 0x1, R15 ;  /* 0x0000000114147824 */ /* 0x000fe400078e020f */
[----:B-1----:R-:W-:-:S04]  /*0b80*/  FFMA R18, R17, R21, 1 ;  /* 0x3f80000011127423 */ /* 0x002fc80000000015 */
[----:B------:R-:W-:-:S04]  /*0b90*/  FFMA R17, R17, R18, R17 ;  /* 0x0000001211117223 */ /* 0x000fc80000000011 */
[----:B------:R-:W-:-:S04]  /*0ba0*/  FFMA R18, R0, R17, RZ ;  /* 0x0000001100127223 */ /* 0x000fc800000000ff */
[----:B------:R-:W-:-:S04]  /*0bb0*/  FFMA R22, R21, R18, R0 ;  /* 0x0000001215167223 */ /* 0x000fc80000000000 */
[----:B------:R-:W-:-:S04]  /*0bc0*/  FFMA R18, R17, R22, R18 ;  /* 0x0000001611127223 */ /* 0x000fc80000000012 */
[----:B------:R-:W-:-:S04]  /*0bd0*/  FFMA R21, R21, R18, R0 ;  /* 0x0000001215157223 */ /* 0x000fc80000000000 */
[----:B------:R-:W-:-:S05]  /*0be0*/  FFMA R0, R17, R21, R18 ;  /* 0x0000001511007223 */ /* 0x000fca0000000012 */
[----:B------:R-:W-:-:S04]  /*0bf0*/  SHF.R.U32.HI R13, RZ, 0x17, R0 ;  /* 0x00000017ff0d7819 */ /* 0x000fc80000011600 */
[----:B------:R-:W-:-:S05]  /*0c00*/  LOP3.LUT R13, R13, 0xff, RZ, 0xc0, !PT ;  /* 0x000000ff0d0d7812 */ /* 0x000fca00078ec0ff */
[----:B------:R-:W-:-:S05]  /*0c10*/  IMAD.IADD R19, R13, 0x1, R20 ;  /* 0x000000010d137824 */ /* 0x000fca00078e0214 */
[----:B------:R-:W-:-:S04]  /*0c20*/  IADD3 R13, PT, PT, R19, -0x1, RZ ;  /* 0xffffffff130d7810 */ /* 0x000fc80007ffe0ff */
[----:B------:R-:W-:-:S13]  /*0c30*/  ISETP.GE.U32.AND P0, PT, R13, 0xfe, PT ;  /* 0x000000fe0d00780c */ /* 0x000fda0003f06070 */
[----:B------:R-:W-:Y:S05]  /*0c40*/  @!P0 BRA `(.L_x_35) ;  /* 0x0000000000808947 */ /* 0x000fea0003800000 */
[----:B------:R-:W-:-:S13]  /*0c50*/  ISETP.GT.AND P0, PT, R19, 0xfe, PT ;  /* 0x000000fe1300780c */ /* 0x000fda0003f04270 */
[----:B------:R-:W-:Y:S05]  /*0c60*/  @P0 BRA `(.L_x_36) ;  /* 0x00000000006c0947 */ /* 0x000fea0003800000 */
[----:B------:R-:W-:-:S13]  /*0c70*/  ISETP.GE.AND P0, PT, R19, 0x1, PT ;  /* 0x000000011300780c */ /* 0x000fda0003f06270 */
[----:B------:R-:W-:Y:S05]  /*0c80*/  @P0 BRA `(.L_x_37) ;  /* 0x0000000000740947 */ /* 0x000fea0003800000 */
[----:B------:R-:W-:Y:S02]  /*0c90*/  ISETP.GE.AND P0, PT, R19, -0x18, PT ;  /* 0xffffffe81300780c */ /* 0x000fe40003f06270 */
[----:B------:R-:W-:-:S11]  /*0ca0*/  LOP3.LUT R0, R0, 0x80000000, RZ, 0xc0, !PT ;  /* 0x8000000000007812 */ /* 0x000fd600078ec0ff */
[----:B------:R-:W-:Y:S05]  /*0cb0*/  @!P0 BRA `(.L_x_37) ;  /* 0x0000000000688947 */ /* 0x000fea0003800000 */
[-CC-:B------:R-:W-:Y:S01]  /*0cc0*/  FFMA.RZ R13, R17, R21.reuse, R18.reuse ;  /* 0x00000015110d7223 */ /* 0x180fe2000000c012 */
[C---:B------:R-:W-:Y:S01]  /*0cd0*/  VIADD R20, R19.reuse, 0x20 ;  /* 0x0000002013147836 */ /* 0x040fe20000000000 */
[C---:B------:R-:W-:Y:S02]  /*0ce0*/  ISETP.NE.AND P2, PT, R19.reuse, RZ, PT ;  /* 0x000000ff1300720c */ /* 0x040fe40003f45270 */
[----:B------:R-:W-:Y:S02]  /*0cf0*/  ISETP.NE.AND P1, PT, R19, RZ, PT ;  /* 0x000000ff1300720c */ /* 0x000fe40003f25270 */
[----:B------:R-:W-:Y:S01]  /*0d00*/  LOP3.LUT R15, R13, 0x7fffff, RZ, 0xc0, !PT ;  /* 0x007fffff0d0f7812 */ /* 0x000fe200078ec0ff */
[CCC-:B------:R-:W-:Y:S01]  /*0d10*/  FFMA.RP R13, R17.reuse, R21.reuse, R18.reuse ;  /* 0x00000015110d7223 */ /* 0x1c0fe20000008012 */
[----:B------:R-:W-:Y:S01]  /*0d20*/  FFMA.RM R18, R17, R21, R18 ;  /* 0x0000001511127223 */ /* 0x000fe20000004012 */
[----:B------:R-:W-:Y:S01]  /*0d30*/  IMAD.MOV R17, RZ, RZ, -R19 ;  /* 0x000000ffff117224 */ /* 0x000fe200078e0a13 */
[----:B------:R-:W-:-:S03]  /*0d40*/  LOP3.LUT R15, R15, 0x800000, RZ, 0xfc, !PT ;  /* 0x008000000f0f7812 */ /* 0x000fc600078efcff */
[----:B------:R-:W-:Y:S02]  /*0d50*/  FSETP.NEU.FTZ.AND P0, PT, R13, R18, PT ;  /* 0x000000120d00720b */ /* 0x000fe40003f1d000 */
[----:B------:R-:W-:Y:S02]  /*0d60*/  SHF.L.U32 R20, R15, R20, RZ ;  /* 0x000000140f147219 */ /* 0x000fe400000006ff */
[----:B------:R-:W-:Y:S02]  /*0d70*/  SEL R18, R17, RZ, P2 ;  /* 0x000000ff11127207 */ /* 0x000fe40001000000 */
[----:B------:R-:W-:Y:S02]  /*0d80*/  ISETP.NE.AND P1, PT, R20, RZ, P1 ;  /* 0x000000ff1400720c */ /* 0x000fe40000f25270 */
[----:B------:R-:W-:Y:S02]  /*0d90*/  SHF.R.U32.HI R18, RZ, R18, R15 ;  /* 0x00000012ff127219 */ /* 0x000fe4000001160f */
[----:B------:R-:W-:-:S02]  /*0da0*/  PLOP3.LUT P0, PT, P0, P1, PT, 0xf8, 0x8f ;  /* 0x00000000008f781c */ /* 0x000fc40000703f70 */
[----:B------:R-:W-:Y:S02]  /*0db0*/  SHF.R.U32.HI R20, RZ, 0x1, R18 ;  /* 0x00000001ff147819 */ /* 0x000fe40000011612 */
[----:B------:R-:W-:-:S04]  /*0dc0*/  SEL R13, RZ, 0x1, !P0 ;  /* 0x00000001ff0d7807 */ /* 0x000fc80004000000 */
[----:B------:R-:W-:-:S04]  /*0dd0*/  LOP3.LUT R13, R13, 0x1, R20, 0xf8, !PT ;  /* 0x000000010d0d7812 */ /* 0x000fc800078ef814 */
[----:B------:R-:W-:-:S04]  /*0de0*/  LOP3.LUT R13, R13, R18, RZ, 0xc0, !PT ;  /* 0x000000120d0d7212 */ /* 0x000fc800078ec0ff */
[----:B------:R-:W-:-:S04]  /*0df0*/  IADD3 R13, PT, PT, R20, R13, RZ ;  /* 0x0000000d140d7210 */ /* 0x000fc80007ffe0ff */
[----:B------:R-:W-:Y:S01]  /*0e00*/  LOP3.LUT R0, R13, R0, RZ, 0xfc, !PT ;  /* 0x000000000d007212 */ /* 0x000fe200078efcff */
[----:B------:R-:W-:Y:S06]  /*0e10*/  BRA `(.L_x_37) ;  /* 0x0000000000107947 */ /* 0x000fec0003800000 */
.L_x_36:
[----:B------:R-:W-:-:S04]  /*0e20*/  LOP3.LUT R0, R0, 0x80000000, RZ, 0xc0, !PT ;  /* 0x8000000000007812 */ /* 0x000fc800078ec0ff */
[----:B------:R-:W-:Y:S01]  /*0e30*/  LOP3.LUT R0, R0, 0x7f800000, RZ, 0xfc, !PT ;  /* 0x7f80000000007812 */ /* 0x000fe200078efcff */
[----:B------:R-:W-:Y:S06]  /*0e40*/  BRA `(.L_x_37) ;  /* 0x0000000000047947 */ /* 0x000fec0003800000 */
.L_x_35:
[----:B------:R-:W-:-:S07]  /*0e50*/  IMAD R0, R20, 0x800000, R0 ;  /* 0x0080000014007824 */ /* 0x000fce00078e0200 */
.L_x_37:
[----:B------:R-:W-:Y:S05]  /*0e60*/  BSYNC.RECONVERGENT B3 ;  /* 0x0000000000037941 */ /* 0x000fea0003800200 */
.L_x_34:
[----:B------:R-:W-:Y:S05]  /*0e70*/  BRA `(.L_x_38) ;  /* 0x0000000000207947 */ /* 0x000fea0003800000 */
.L_x_33:
[----:B------:R-:W-:-:S04]  /*0e80*/  LOP3.LUT R0, R17, 0x80000000, R0, 0x48, !PT ;  /* 0x8000000011007812 */ /* 0x000fc800078e4800 */
[----:B------:R-:W-:Y:S01]  /*0e90*/  LOP3.LUT R0, R0, 0x7f800000, RZ, 0xfc, !PT ;  /* 0x7f80000000007812 */ /* 0x000fe200078efcff */
[----:B------:R-:W-:Y:S06]  /*0ea0*/  BRA `(.L_x_38) ;  /* 0x0000000000147947 */ /* 0x000fec0003800000 */
.L_x_32:
[----:B------:R-:W-:Y:S01]  /*0eb0*/  LOP3.LUT R0, R17, 0x80000000, R0, 0x48, !PT ;  /* 0x8000000011007812 */ /* 0x000fe200078e4800 */
[----:B------:R-:W-:Y:S06]  /*0ec0*/  BRA `(.L_x_38) ;  /* 0x00000000000c7947 */ /* 0x000fec0003800000 */
.L_x_31:
[----:B------:R-:W0:Y:S01]  /*0ed0*/  MUFU.RSQ R0, -QNAN ;  /* 0xffc0000000007908 */ /* 0x000e220000001400 */
[----:B------:R-:W-:Y:S05]  /*0ee0*/  BRA `(.L_x_38) ;  /* 0x0000000000047947 */ /* 0x000fea0003800000 */
.L_x_30:
[----:B------:R-:W-:-:S07]  /*0ef0*/  FADD.FTZ R0, R0, R3 ;  /* 0x0000000300007221 */ /* 0x000fce0000010000 */
.L_x_38:
[----:B------:R-:W-:Y:S05]  /*0f00*/  BSYNC.RECONVERGENT B2 ;  /* 0x0000000000027941 */ /* 0x000fea0003800200 */
.L_x_28:
[----:B------:R-:W-:-:S04]  /*0f10*/  HFMA2 R17, -RZ, RZ, 0, 0 ;  /* 0x00000000ff117431 */ /* 0x000fc800000001ff */
[----:B0-----:R-:W-:Y:S05]  /*0f20*/  RET.REL.NODEC R16 `(_Z26cfr_strategy_update_kernelPfS_i) ;  /* 0xfffffff010347950 */ /* 0x001fea0003c3ffff */
.L_x_39:
        /* <DEDUP_REMOVED lines=13> */
.L_x_172:


//--------------------- .text._Z24cfr_regret_update_kernelPfPiS0_S_S_i --------------------------
	.section	.text._Z24cfr_regret_update_kernelPfPiS0_S_S_i,"ax",@progbits
	.align	128
        .global         _Z24cfr_regret_update_kernelPfPiS0_S_S_i
        .type           _Z24cfr_regret_update_kernelPfPiS0_S_S_i,@function
        .size           _Z24cfr_regret_update_kernelPfPiS0_S_S_i,(.L_x_173 - _Z24cfr_regret_update_kernelPfPiS0_S_S_i)
        .other          _Z24cfr_regret_update_kernelPfPiS0_S_S_i,@"STO_CUDA_ENTRY STV_DEFAULT"
_Z24cfr_regret_update_kernelPfPiS0_S_S_i:
.text._Z24cfr_regret_update_kernelPfPiS0_S_S_i:
[----:B------:R-:W-:Y:S01]  /*0000*/  LDC R1, c[0x0][0x37c] ;  /* 0x0000df00ff017b82 */ /* 0x000fe20000000800 */
[----:B------:R-:W0:Y:S07]  /*0010*/  S2R R3, SR_TID.X ;  /* 0x0000000000037919 */ /* 0x000e2e0000002100 */
[----:B------:R-:W0:Y:S08]  /*0020*/  S2UR UR4, SR_CTAID.X ;  /* 0x00000000000479c3 */ /* 0x000e300000002500 */
[----:B------:R-:W0:Y:S02]  /*0030*/  LDC R26, c[0x0][0x360] ;  /* 0x0000d800ff1a7b82 */ /* 0x000e240000000800 */
[----:B0-----:R-:W-:-:S05]  /*0040*/  IMAD R26, R26, UR4, R3 ;  /* 0x000000041a1a7c24 */ /* 0x001fca000f8e0203 */
[----:B------:R-:W-:-:S13]  /*0050*/  ISETP.GT.AND P0, PT, R26, 0xc34f, PT ;  /* 0x0000c34f1a00780c */ /* 0x000fda0003f04270 */
[----:B------:R-:W-:Y:S05]  /*0060*/  @P0 EXIT ;  /* 0x000000000000094d */ /* 0x000fea0003800000 */
[----:B------:R-:W0:Y:S01]  /*0070*/  LDCU UR4, c[0x0][0x3a8] ;  /* 0x00007500ff0477ac */ /* 0x000e220008000800 */
[----:B------:R-:W-:Y:S01]  /*0080*/  HFMA2 R17, -RZ, RZ, 0, 0 ;  /* 0x00000000ff117431 */ /* 0x000fe200000001ff */
[----:B------:R-:W-:Y:S02]  /*0090*/  CS2R R24, SRZ ;  /* 0x0000000000187805 */ /* 0x000fe4000001ff00 */
[----:B------:R-:W-:Y:S02]  /*00a0*/  CS2R R22, SRZ ;  /* 0x0000000000167805 */ /* 0x000fe4000001ff00 */
[----:B------:R-:W-:Y:S01]  /*00b0*/  CS2R R20, SRZ ;  /* 0x0000000000147805 */ /* 0x000fe2000001ff00 */
[----:B------:R-:W1:Y:S01]  /*00c0*/  LDCU.64 UR10, c[0x0][0x358] ;  /* 0x00006b00ff0a77ac */ /* 0x000e620008000a00 */
[----:B0-----:R-:W-:-:S09]  /*00d0*/  UISETP.GE.AND UP0, UPT, UR4, 0x1, UPT ;  /* 0x000000010400788c */ /* 0x001fd2000bf06270 */
[----:B-1----:R-:W-:Y:S05]  /*00e0*/  BRA.U !UP0, `(.L_x_40) ;  /* 0x0000001108087547 */ /* 0x002fea000b800000 */
[----:B------:R-:W0:Y:S01]  /*00f0*/  LDCU.64 UR6, c[0x0][0x388] ;  /* 0x00007100ff0677ac */ /* 0x000e220008000a00 */
[----:B------:R-:W-:Y:S01]  /*0100*/  IMAD.MOV.U32 R16, RZ, RZ, RZ ;  /* 0x000000ffff107224 */ /* 0x000fe200078e00ff */
[----:B------:R-:W-:Y:S01]  /*0110*/  CS2R R24, SRZ ;  /* 0x0000000000187805 */ /* 0x000fe2000001ff00 */
[----:B0-----:R-:W-:-:S04]  /*0120*/  UIADD3 UR5, UP0, UPT, UR6, 0x4, URZ ;  /* 0x0000000406057890 */ /* 0x001fc8000ff1e0ff */
[----:B------:R-:W-:-:S12]  /*0130*/  UIADD3.X UR6, UPT, UPT, URZ, UR7, URZ, UP0, !UPT ;  /* 0x00000007ff067290 */ /* 0x000fd800087fe4ff */
.L_x_57:
[----:B------:R-:W0:Y:S02]  /*0140*/  LDC.64 R6, c[0x0][0x3a0] ;  /* 0x0000e800ff067b82 */ /* 0x000e240000000a00 */
[----:B0-----:R-:W-:-:S06]  /*0150*/  IMAD.WIDE.U32 R6, R16, 0x4, R6 ;  /* 0x0000000410067825 */ /* 0x001fcc00078e0006 */
[----:B------:R-:W2:Y:S01]  /*0160*/  LDG.E R6, desc[UR10][R6.64] ;  /* 0x0000000a06067981 */ /* 0x000ea2000c1e1900 */
[----:B------:R-:W-:Y:S01]  /*0170*/  MOV R5, 0x3e4ccccd ;  /* 0x3e4ccccd00057802 */ /* 0x000fe20000000f00 */
[----:B------:R-:W-:Y:S02]  /*0180*/  IMAD.MOV.U32 R0, RZ, RZ, 0x40a00000 ;  /* 0x40a00000ff007424 */ /* 0x000fe400078e00ff */
[----:B------:R-:W-:Y:S02]  /*0190*/  IMAD R3, R16, 0xc, RZ ;  /* 0x0000000c10037824 */ /* 0x000fe400078e02ff */
[----:B------:R-:W-:-:S04]  /*01a0*/  FFMA R0, R5, -R0, 1 ;  /* 0x3f80000005007423 */ /* 0x000fc80000000800 */
[----:B------:R-:W-:Y:S01]  /*01b0*/  FFMA R5, R0, R5, 0.20000000298023223877 ;  /* 0x3e4ccccd00057423 */ /* 0x000fe20000000005 */
[----:B--2---:R-:W0:Y:S03]  /*01c0*/  FCHK P0, R6, 5 ;  /* 0x40a0000006007902 */ /* 0x004e260000000000 */
[----:B------:R-:W-:-:S04]  /*01d0*/  FFMA R0, R6, R5, RZ ;  /* 0x0000000506007223 */ /* 0x000fc800000000ff */
[----:B------:R-:W-:-:S04]  /*01e0*/  FFMA R2, R0, -5, R6 ;  /* 0xc0a0000000027823 */ /* 0x000fc80000000006 */
[----:B------:R-:W-:Y:S01]  /*01f0*/  FFMA R0, R5, R2, R0 ;  /* 0x0000000205007223 */ /* 0x000fe20000000000 */
[----:B------:R-:W-:Y:S01]  /*0200*/  IMAD R5, R16, 0x5, RZ ;  /* 0x0000000510057824 */ /* 0x000fe200078e02ff */
[----:B0-----:R-:W-:Y:S06]  /*0210*/  @!P0 BRA `(.L_x_41) ;  /* 0x0000000000108947 */ /* 0x001fec0003800000 */
[----:B------:R-:W-:Y:S01]  /*0220*/  MOV R32, R6 ;  /* 0x0000000600207202 */ /* 0x000fe20000000f00 */
[----:B------:R-:W-:Y:S01]  /*0230*/  IMAD.MOV.U32 R0, RZ, RZ, 0x40a00000 ;  /* 0x40a00000ff007424 */ /* 0x000fe200078e00ff */
[----:B------:R-:W-:-:S07]  /*0240*/  MOV R28, 0x260 ;  /* 0x00000260001c7802 */ /* 0x000fce0000000f00 */
[----:B------:R-:W-:Y:S05]  /*0250*/  CALL.REL.NOINC `($__internal_2_$__cuda_sm3x_div_rn_noftz_f32_slowpath) ;  /* 0x0000001400907944 */ /* 0x000fea0003c00000 */
.L_x_41:
[----:B------:R-:W-:Y:S02]  /*0260*/  HFMA2 R7, -RZ, RZ, 1.44921875, -19.203125 ;  /* 0x3dcccccdff077431 */ /* 0x000fe400000001ff */
[----:B------:R-:W-:Y:S01]  /*0270*/  IMAD.MOV.U32 R2, RZ, RZ, 0x41200000 ;  /* 0x41200000ff027424 */ /* 0x000fe200078e00ff */
[----:B------:R-:W-:Y:S08]  /*0280*/  FCHK P0, R6, 10 ;  /* 0x4120000006007902 */ /* 0x000ff00000000000 */
[----:B------:R-:W0:Y:S01]  /*0290*/  F2I.TRUNC.NTZ R0, R0 ;  /* 0x0000000000007305 */ /* 0x000e22000020f100 */
[----:B------:R-:W-:-:S04]  /*02a0*/  FFMA R2, R7, -R2, 1 ;  /* 0x3f80000007027423 */ /* 0x000fc80000000802 */
[----:B------:R-:W-:-:S04]  /*02b0*/  FFMA R7, R2, R7, 0.10000000149011611938 ;  /* 0x3dcccccd02077423 */ /* 0x000fc80000000007 */
[----:B------:R-:W-:-:S04]  /*02c0*/  FFMA R2, R6, R7, RZ ;  /* 0x0000000706027223 */ /* 0x000fc800000000ff */
[----:B------:R-:W-:Y:S01]  /*02d0*/  FFMA R8, R2, -10, R6 ;  /* 0xc120000002087823 */ /* 0x000fe20000000006 */
[----:B0-----:R-:W-:-:S03]  /*02e0*/  VIMNMX R4, PT, PT, R0, 0x13, PT ;  /* 0x0000001300047848 */ /* 0x001fc60003fe0100 */
[----:B------:R-:W-:Y:S01]  /*02f0*/  FFMA R0, R7, R8, R2 ;  /* 0x0000000807007223 */ /* 0x000fe20000000002 */
[----:B------:R-:W-:Y:S06]  /*0300*/  @!P0 BRA `(.L_x_42) ;  /* 0x0000000000108947 */ /* 0x000fec0003800000 */
[----:B------:R-:W-:Y:S01]  /*0310*/  MOV R32, R6 ;  /* 0x0000000600207202 */ /* 0x000fe20000000f00 */
[----:B------:R-:W-:Y:S01]  /*0320*/  IMAD.MOV.U32 R0, RZ, RZ, 0x41200000 ;  /* 0x41200000ff007424 */ /* 0x000fe200078e00ff */
[----:B------:R-:W-:-:S07]  /*0330*/  MOV R28, 0x350 ;  /* 0x00000350001c7802 */ /* 0x000fce0000000f00 */
[----:B------:R-:W-:Y:S05]  /*0340*/  CALL.REL.NOINC `($__internal_2_$__cuda_sm3x_div_rn_noftz_f32_slowpath) ;  /* 0x0000001400547944 */ /* 0x000fea0003c00000 */
.L_x_42:
[----:B------:R-:W0:Y:S02]  /*0350*/  LDC.64 R6, c[0x0][0x390] ;  /* 0x0000e400ff067b82 */ /* 0x000e240000000a00 */
[----:B0-----:R-:W-:-:S05]  /*0360*/  IMAD.WIDE.U32 R6, R5, 0x4, R6 ;  /* 0x0000000405067825 */ /* 0x001fca00078e0006 */
[----:B------:R-:W2:Y:S04]  /*0370*/  LDG.E R15, desc[UR10][R6.64] ;  /* 0x0000000a060f7981 */ /* 0x000ea8000c1e1900 */
[----:B------:R0:W5:Y:S04]  /*0380*/  LDG.E R14, desc[UR10][R6.64+0x4] ;  /* 0x0000040a060e7981 */ /* 0x000168000c1e1900 */
[----:B------:R0:W5:Y:S04]  /*0390*/  LDG.E R13, desc[UR10][R6.64+0x8] ;  /* 0x0000080a060d7981 */ /* 0x000168000c1e1900 */
[----:B------:R0:W5:Y:S04]  /*03a0*/  LDG.E R12, desc[UR10][R6.64+0xc] ;  /* 0x00000c0a060c7981 */ /* 0x000168000c1e1900 */
[----:B------:R0:W5:Y:S01]  /*03b0*/  LDG.E R11, desc[UR10][R6.64+0x10] ;  /* 0x0000100a060b7981 */ /* 0x000162000c1e1900 */
[----:B------:R-:W-:Y:S01]  /*03c0*/  MOV R5, 0x3c23d70a ;  /* 0x3c23d70a00057802 */ /* 0x000fe20000000f00 */
[----:B------:R-:W-:Y:S01]  /*03d0*/  IMAD.MOV.U32 R2, RZ, RZ, 0x42c80000 ;  /* 0x42c80000ff027424 */ /* 0x000fe200078e00ff */
[----:B------:R-:W1:Y:S01]  /*03e0*/  F2I.TRUNC.NTZ R0, R0 ;  /* 0x0000000000007305 */ /* 0x000e62000020f100 */
[----:B------:R-:W-:-:S02]  /*03f0*/  IMAD R9, R16, 0x6, RZ ;  /* 0x0000000610097824 */ /* 0x000fc400078e02ff */
[----:B------:R-:W-:-:S04]  /*0400*/  FFMA R2, R5, -R2, 1 ;  /* 0x3f80000005027423 */ /* 0x000fc80000000802 */
[----:B------:R-:W-:Y:S01]  /*0410*/  FFMA R5, R2, R5, 0.0099999997764825820923 ;  /* 0x3c23d70a02057423 */ /* 0x000fe20000000005 */
[----:B-1----:R-:W-:Y:S02]  /*0420*/  VIMNMX R19, PT, PT, R0, 0x9, PT ;  /* 0x0000000900137848 */ /* 0x002fe40003fe0100 */
[----:B--2---:R-:W-:-:S04]  /*0430*/  SHF.R.U32.HI R32, RZ, 0x2, R15 ;  /* 0x00000002ff207819 */ /* 0x004fc8000001160f */
[----:B------:R-:W-:-:S04]  /*0440*/  I2FP.F32.U32 R32, R32 ;  /* 0x0000002000207245 */ /* 0x000fc80000201000 */
[----:B------:R-:W1:Y:S01]  /*0450*/  FCHK P0, R32, 100 ;  /* 0x42c8000020007902 */ /* 0x000e620000000000 */
[----:B------:R-:W-:-:S04]  /*0460*/  FFMA R10, R32, R5, RZ ;  /* 0x00000005200a7223 */ /* 0x000fc800000000ff */
[----:B------:R-:W-:-:S04]  /*0470*/  FFMA R2, R10, -100, R32 ;  /* 0xc2c800000a027823 */ /* 0x000fc80000000020 */
[----:B------:R-:W-:Y:S01]  /*0480*/  FFMA R10, R5, R2, R10 ;  /* 0x00000002050a7223 */ /* 0x000fe2000000000a */
[----:B01----:R-:W-:Y:S06]  /*0490*/  @!P0 BRA `(.L_x_43) ;  /* 0x0000000000108947 */ /* 0x003fec0003800000 */
[----:B------:R-:W-:Y:S02]  /*04a0*/  MOV R0, 0x42c80000 ;  /* 0x42c8000000007802 */ /* 0x000fe40000000f00 */
[----:B------:R-:W-:-:S07]  /*04b0*/  MOV R28, 0x4d0 ;  /* 0x000004d0001c7802 */ /* 0x000fce0000000f00 */
[----:B-----5:R-:W-:Y:S05]  /*04c0*/  CALL.REL.NOINC `($__internal_2_$__cuda_sm3x_div_rn_noftz_f32_slowpath) ;  /* 0x0000001000f47944 */ /* 0x020fea0003c00000 */
[----:B------:R-:W-:-:S07]  /*04d0*/  IMAD.MOV.U32 R10, RZ, RZ, R0 ;  /* 0x000000ffff0a7224 */ /* 0x000fce00078e0000 */
.L_x_43:
[----:B------:R-:W-:Y:S01]  /*04e0*/  HFMA2 R8, -RZ, RZ, 1.0341796875, -112.625 ;  /* 0x3c23d70aff087431 */ /* 0x000fe200000001ff */
[----:B-----5:R-:W-:Y:S01]  /*04f0*/  SHF.R.U32.HI R0, RZ, 0x2, R14 ;  /* 0x00000002ff007819 */ /* 0x020fe2000001160e */
[----:B------:R-:W-:-:S03]  /*0500*/  IMAD.MOV.U32 R5, RZ, RZ, 0x42c80000 ;  /* 0x42c80000ff057424 */ /* 0x000fc600078e00ff */
[----:B------:R-:W-:-:S04]  /*0510*/  I2FP.F32.U32 R32, R0 ;  /* 0x0000000000207245 */ /* 0x000fc80000201000 */
[----:B------:R-:W0:Y:S01]  /*0520*/  FCHK P0, R32, 100 ;  /* 0x42c8000020007902 */ /* 0x000e220000000000 */
[----:B------:R-:W-:-:S04]  /*0530*/  FFMA R5, R8, -R5, 1 ;  /* 0x3f80000008057423 */ /* 0x000fc80000000805 */
[----:B------:R-:W-:-:S04]  /*0540*/  FFMA R8, R5, R8, 0.0099999997764825820923 ;  /* 0x3c23d70a05087423 */ /* 0x000fc80000000008 */
[----:B------:R-:W-:-:S04]  /*0550*/  FFMA R5, R8, R32, RZ ;  /* 0x0000002008057223 */ /* 0x000fc800000000ff */
[----:B------:R-:W-:-:S04]  /*0560*/  FFMA R0, R5, -100, R32 ;  /* 0xc2c8000005007823 */ /* 0x000fc80000000020 */
[----:B------:R-:W-:Y:S01]  /*0570*/  FFMA R8, R8, R0, R5 ;  /* 0x0000000008087223 */ /* 0x000fe20000000005 */
[----:B0-----:R-:W-:Y:S06]  /*0580*/  @!P0 BRA `(.L_x_44) ;  /* 0x0000000000108947 */ /* 0x001fec0003800000 */
[----:B------:R-:W-:Y:S02]  /*0590*/  MOV R0, 0x42c80000 ;  /* 0x42c8000000007802 */ /* 0x000fe40000000f00 */
[----:B------:R-:W-:-:S07]  /*05a0*/  MOV R28, 0x5c0 ;  /* 0x000005c0001c7802 */ /* 0x000fce0000000f00 */
[----:B------:R-:W-:Y:S05]  /*05b0*/  CALL.REL.NOINC `($__internal_2_$__cuda_sm3x_div_rn_noftz_f32_slowpath) ;  /* 0x0000001000b87944 */ /* 0x000fea0003c00000 */
[----:B------:R-:W-:-:S07]  /*05c0*/  IMAD.MOV.U32 R8, RZ, RZ, R0 ;  /* 0x000000ffff087224 */ /* 0x000fce00078e0000 */
.L_x_44:
[----:B------:R-:W-:Y:S01]  /*05d0*/  SHF.R.U32.HI R0, RZ, 0x2, R13 ;  /* 0x00000002ff007819 */ /* 0x000fe2000001160d */
[----:B------:R-:W-:Y:S01]  /*05e0*/  IMAD.MOV.U32 R2, RZ, RZ, 0x42c80000 ;  /* 0x42c80000ff027424 */ /* 0x000fe200078e00ff */
[----:B------:R-:W-:Y:S02]  /*05f0*/  MOV R7, 0x3c23d70a ;  /* 0x3c23d70a00077802 */ /* 0x000fe40000000f00 */
[----:B------:R-:W-:-:S03]  /*0600*/  I2FP.F32.U32 R32, R0 ;  /* 0x0000000000207245 */ /* 0x000fc60000201000 */
[----:B------:R-:W-:Y:S01]  /*0610*/  FFMA R2, R7, -R2, 1 ;  /* 0x3f80000007027423 */ /* 0x000fe20000000802 */
[----:B------:R-:W0:Y:S03]  /*0620*/  FCHK P0, R32, 100 ;  /* 0x42c8000020007902 */ /* 0x000e260000000000 */
        /* <DEDUP_REMOVED lines=9> */
.L_x_45:
[----:B------:R-:W-:Y:S01]  /*06c0*/  HFMA2 R6, -RZ, RZ, 1.0341796875, -112.625 ;  /* 0x3c23d70aff067431 */ /* 0x000fe200000001ff */
[----:B------:R-:W-:Y:S01]  /*06d0*/  SHF.R.U32.HI R0, RZ, 0x2, R12 ;  /* 0x00000002ff007819 */ /* 0x000fe2000001160c */
        /* <DEDUP_REMOVED lines=13> */
.L_x_46:
        /* <DEDUP_REMOVED lines=15> */
.L_x_47:
[----:B------:R-:W-:Y:S01]  /*08a0*/  MOV R28, UR5 ;  /* 0x00000005001c7c02 */ /* 0x000fe20008000f00 */
[----:B------:R-:W-:Y:S01]  /*08b0*/  IMAD.U32 R29, RZ, RZ, UR6 ;  /* 0x00000006ff1d7e24 */ /* 0x000fe2000f8e00ff */
[----:B------:R-:W-:Y:S01]  /*08c0*/  LEA R4, R4, R19, 0x1 ;  /* 0x0000001304047211 */ /* 0x000fe200078e08ff */
[----:B------:R-:W-:Y:S01]  /*08d0*/  UMOV UR4, URZ ;  /* 0x000000ff00047c82 */ /* 0x000fe20008000000 */
[----:B------:R-:W-:Y:S01]  /*08e0*/  UMOV UR7, 0x7530 ;  /* 0x0000753000077882 */ /* 0x000fe20000000000 */
[----:B------:R-:W-:Y:S01]  /*08f0*/  IMAD.WIDE.U32 R28, R3, 0x4, R28 ;  /* 0x00000004031c7825 */ /* 0x000fe200078e001c */
[----:B------:R-:W-:-:S03]  /*0900*/  UMOV UR8, 0xfffffffa ;  /* 0xfffffffa00087882 */ /* 0x000fc60000000000 */
[----:B------:R-:W-:Y:S01]  /*0910*/  IMAD.MOV.U32 R18, RZ, RZ, R28 ;  /* 0x000000ffff127224 */ /* 0x000fe200078e001c */
[----:B------:R-:W-:Y:S01]  /*0920*/  MOV R19, R29 ;  /* 0x0000001d00137202 */ /* 0x000fe20000000f00 */
[----:B------:R-:W-:-:S07]  /*0930*/  VIADD R4, R4, 0x7530 ;  /* 0x0000753004047836 */ /* 0x000fce0000000000 */
.L_x_56:
[----:B------:R-:W2:Y:S04]  /*0940*/  LDG.E R27, desc[UR10][R18.64+-0x4] ;  /* 0xfffffc0a121b7981 */ /* 0x000ea8000c1e1900 */
[----:B------:R-:W3:Y:S01]  /*0950*/  LDG.E R30, desc[UR10][R18.64] ;  /* 0x0000000a121e7981 */ /* 0x000ee2000c1e1900 */
[----:B--2---:R-:W-:Y:S02]  /*0960*/  SHF.R.S32.HI R0, RZ, 0x2, R27 ;  /* 0x00000002ff007819 */ /* 0x004fe4000001141b */
[----:B---3--:R-:W-:-:S04]  /*0970*/  SHF.R.S32.HI R3, RZ, 0x2, R30 ;  /* 0x00000002ff037819 */ /* 0x008fc8000001141e */
[CC--:B------:R-:W-:Y:S02]  /*0980*/  ISETP.NE.AND P0, PT, R0.reuse, R3.reuse, PT ;  /* 0x000000030000720c */ /* 0x0c0fe40003f05270 */
[CC--:B------:R-:W-:Y:S02]  /*0990*/  VIMNMX R2, PT, PT, R0.reuse, R3.reuse, !PT ;  /* 0x0000000300027248 */ /* 0x0c0fe40007fe0100 */
[----:B------:R-:W-:-:S09]  /*09a0*/  VIMNMX R3, PT, PT, R0, R3, PT ;  /* 0x0000000300037248 */ /* 0x000fd20003fe0100 */
[----:B------:R-:W-:Y:S05]  /*09b0*/  @!P0 BRA `(.L_x_48) ;  /* 0x0000000000148947 */ /* 0x000fea0003800000 */
[----:B------:R-:W-:-:S13]  /*09c0*/  LOP3.LUT P0, RZ, R30, 0x3, R27, 0x48, !PT ;  /* 0x000000031eff7812 */ /* 0x000fda000780481b */
[----:B------:R-:W-:-:S05]  /*09d0*/  @!P0 IMAD R0, R2, 0xc, R3 ;  /* 0x0000000c02008824 */ /* 0x000fca00078e0203 */
[----:B------:R-:W-:-:S05]  /*09e0*/  @!P0 IADD3 R2, PT, PT, R0, 0xd, RZ ;  /* 0x0000000d00028810 */ /* 0x000fca0007ffe0ff */
[----:B------:R-:W-:-:S05]  /*09f0*/  @P0 IMAD R3, R2, 0xc, R3 ;  /* 0x0000000c02030824 */ /* 0x000fca00078e0203 */
[----:B------:R-:W-:-:S07]  /*0a00*/  @P0 IADD3 R2, PT, PT, R3, 0xa9, RZ ;  /* 0x000000a903020810 */ /* 0x000fce0007ffe0ff */
.L_x_48:
[----:B------:R-:W-:Y:S01]  /*0a10*/  IMAD.HI R0, R2, 0x60f25deb, RZ ;  /* 0x60f25deb02007827 */ /* 0x000fe200078e02ff */
[----:B------:R-:W-:Y:S01]  /*0a20*/  UISETP.LT.AND UP0, UPT, UR4, 0x4, UPT ;  /* 0x000000040400788c */ /* 0x000fe2000bf01270 */
[----:B------:R-:W-:Y:S03]  /*0a30*/  BSSY.RECONVERGENT B0, `(.L_x_49) ;  /* 0x0000060000007945 */ /* 0x000fe60003800200 */
[----:B------:R-:W-:Y:S01]  /*0a40*/  SHF.R.U32.HI R3, RZ, 0x1f, R0 ;  /* 0x0000001fff037819 */ /* 0x000fe20000011600 */
[----:B------:R-:W-:-:S03]  /*0a50*/  USEL UR9, UR4, 0x4, UP0 ;  /* 0x0000000404097887 */ /* 0x000fc60008000000 */
[----:B------:R-:W-:-:S03]  /*0a60*/  LEA.HI.SX32 R3, R0, R3, 0x1a ;  /* 0x0000000300037211 */ /* 0x000fc600078fd2ff */
[----:B------:R-:W-:Y:S02]  /*0a70*/  VIADD R0, R4, UR9 ;  /* 0x0000000904007c36 */ /* 0x000fe40008000000 */
[----:B------:R-:W-:-:S04]  /*0a80*/  IMAD R3, R3, -0xa9, R2 ;  /* 0xffffff5703037824 */ /* 0x000fc800078e0202 */
[----:B------:R-:W-:-:S04]  /*0a90*/  IMAD R0, R3, 0x32, R0 ;  /* 0x0000003203007824 */ /* 0x000fc800078e0200 */
[----:B------:R-:W-:-:S05]  /*0aa0*/  IMAD.HI R2, R0, 0x14f8b589, RZ ;  /* 0x14f8b58900027827 */ /* 0x000fca00078e02ff */
[----:B------:R-:W-:-:S04]  /*0ab0*/  SHF.R.U32.HI R3, RZ, 0x1f, R2 ;  /* 0x0000001fff037819 */ /* 0x000fc80000011602 */
[----:B------:R-:W-:-:S05]  /*0ac0*/  LEA.HI.SX32 R3, R2, R3, 0x14 ;  /* 0x0000000302037211 */ /* 0x000fca00078fa2ff */
[----:B------:R-:W-:-:S05]  /*0ad0*/  IMAD R3, R3, -0xc350, R0 ;  /* 0xffff3cb003037824 */ /* 0x000fca00078e0200 */
[----:B------:R-:W-:-:S13]  /*0ae0*/  ISETP.NE.AND P0, PT, R3, R26, PT ;  /* 0x0000001a0300720c */ /* 0x000fda0003f05270 */
[----:B------:R-:W-:Y:S05]  /*0af0*/  @P0 BRA `(.L_x_50) ;  /* 0x00000004004c0947 */ /* 0x000fea0003800000 */
[----:B------:R-:W0:Y:S02]  /*0b00*/  LDC.64 R2, c[0x0][0x398] ;  /* 0x0000e600ff027b82 */ /* 0x000e240000000a00 */
[----:B0-----:R-:W-:-:S06]  /*0b10*/  IMAD.WIDE.U32 R2, R9, 0x4, R2 ;  /* 0x0000000409027825 */ /* 0x001fcc00078e0002 */
[----:B------:R0:W5:Y:S01]  /*0b20*/  LDG.E R3, desc[UR10][R2.64] ;  /* 0x0000000a02037981 */ /* 0x000162000c1e1900 */
[----:B------:R-:W-:Y:S01]  /*0b30*/  ISETP.GE.AND P0, PT, R27, RZ, PT ;  /* 0x000000ff1b00720c */ /* 0x000fe20003f06270 */
[----:B------:R-:W-:-:S12]  /*0b40*/  HFMA2 R29, -RZ, RZ, 0, 0 ;  /* 0x00000000ff1d7431 */ /* 0x000fd800000001ff */
[----:B0-----:R-:W-:Y:S05]  /*0b50*/  @!P0 BRA `(.L_x_51) ;  /* 0x00000000003c8947 */ /* 0x001fea0003800000 */
        /* <DEDUP_REMOVED lines=13> */
[----:B-----5:R-:W-:Y:S05]  /*0c30*/  CALL.REL.NOINC `($__internal_2_$__cuda_sm3x_div_rn_noftz_f32_slowpath) ;  /* 0x0000000c00187944 */ /* 0x020fea0003c00000 */
.L_x_52:
[----:B------:R-:W-:-:S07]  /*0c40*/  MOV R29, R0 ;  /* 0x00000000001d7202 */ /* 0x000fce0000000f00 */
.L_x_51:
[----:B------:R-:W-:-:S13]  /*0c50*/  ISETP.GE.AND P0, PT, R30, RZ, PT ;  /* 0x000000ff1e00720c */ /* 0x000fda0003f06270 */
[----:B------:R-:W-:Y:S05]  /*0c60*/  @!P0 BRA `(.L_x_53) ;  /* 0x00000000003c8947 */ /* 0x000fea0003800000 */
[----:B------:R-:W-:Y:S01]  /*0c70*/  HFMA2 R27, -RZ, RZ, 3.390625, 0 ;  /* 0x42c80000ff1b7431 */ /* 0x000fe200000001ff */
        /* <DEDUP_REMOVED lines=13> */
.L_x_54:
[----:B------:R-:W-:-:S07]  /*0d50*/  FADD R29, R29, R0 ;  /* 0x000000001d1d7221 */ /* 0x000fce0000000000 */
.L_x_53:
[----:B------:R-:W-:Y:S01]  /*0d60*/  ISETP.GE.AND P0, PT, R15, RZ, PT ;  /* 0x000000ff0f00720c */ /* 0x000fe20003f06270 */
[----:B------:R-:W-:Y:S01]  /*0d70*/  UIADD3 UR9, UPT, UPT, UR8, 0x7, URZ ;  /* 0x0000000708097890 */ /* 0x000fe2000fffe0ff */
[----:B------:R-:W-:Y:S01]  /*0d80*/  ISETP.GE.AND P2, PT, R14, RZ, PT ;  /* 0x000000ff0e00720c */ /* 0x000fe20003f46270 */
[----:B------:R-:W-:Y:S01]  /*0d90*/  IMAD.MOV.U32 R27, RZ, RZ, 0x3e2aaaab ;  /* 0x3e2aaaabff1b7424 */ /* 0x000fe200078e00ff */
[----:B------:R-:W-:Y:S02]  /*0da0*/  ISETP.GE.AND P3, PT, R13, RZ, PT ;  /* 0x000000ff0d00720c */ /* 0x000fe40003f66270 */
[----:B------:R-:W-:Y:S02]  /*0db0*/  ISETP.GE.AND P1, PT, R12, RZ, PT ;  /* 0x000000ff0c00720c */ /* 0x000fe40003f26270 */
[----:B------:R-:W-:Y:S02]  /*0dc0*/  MOV R0, 0x40c00000 ;  /* 0x40c0000000007802 */ /* 0x000fe40000000f00 */
[----:B------:R-:W-:-:S03]  /*0dd0*/  I2FP.F32.U32 R32, UR9 ;  /* 0x0000000900207c45 */ /* 0x000fc60008201000 */
[----:B------:R-:W-:Y:S01]  /*0de0*/  @P0 FADD R29, R29, R10 ;  /* 0x0000000a1d1d0221 */ /* 0x000fe20000000000 */
[----:B------:R-:W-:Y:S01]  /*0df0*/  ISETP.GE.AND P0, PT, R11, RZ, PT ;  /* 0x000000ff0b00720c */ /* 0x000fe20003f06270 */
[----:B------:R-:W-:Y:S02]  /*0e00*/  FFMA R0, R27, -R0, 1 ;  /* 0x3f8000001b007423 */ /* 0x000fe40000000800 */
[----:B------:R-:W-:Y:S01]  /*0e10*/  @P2 FADD R29, R29, R8 ;  /* 0x000000081d1d2221 */ /* 0x000fe20000000000 */
[----:B------:R-:W0:Y:S01]  /*0e20*/  FCHK P2, R32, 6 ;  /* 0x40c0000020007902 */ /* 0x000e220000040000 */
[----:B------:R-:W-:Y:S02]  /*0e30*/  FFMA R27, R0, R27, 0.16666667163372039795 ;  /* 0x3e2aaaab001b7423 */ /* 0x000fe4000000001b */
[----:B------:R-:W-:Y:S02]  /*0e40*/  @P3 FADD R29, R29, R7 ;  /* 0x000000071d1d3221 */ /* 0x000fe40000000000 */
[----:B------:R-:W-:-:S02]  /*0e50*/  FFMA R0, R32, R27, RZ ;  /* 0x0000001b20007223 */ /* 0x000fc400000000ff */
[----:B------:R-:W-:Y:S02]  /*0e60*/  @P1 FADD R29, R29, R6 ;  /* 0x000000061d1d1221 */ /* 0x000fe40000000000 */
[----:B------:R-:W-:Y:S02]  /*0e70*/  FFMA R2, R0, -6, R32 ;  /* 0xc0c0000000027823 */ /* 0x000fe40000000020 */
[----:B------:R-:W-:Y:S02]  /*0e80*/  @P0 FADD R29, R29, R5 ;  /* 0x000000051d1d0221 */ /* 0x000fe40000000000 */
[----:B------:R-:W-:Y:S02]  /*0e90*/  FFMA R0, R27, R2, R0 ;  /* 0x000000021b007223 */ /* 0x000fe40000000000 */
[----:B------:R-:W-:Y:S01]  /*0ea0*/  FADD.SAT R29, RZ, R29 ;  /* 0x0000001dff1d7221 */ /* 0x000fe20000002000 */
[----:B0-----:R-:W-:Y:S06]  /*0eb0*/  @!P2 BRA `(.L_x_55) ;  /* 0x00000000000ca947 */ /* 0x001fec0003800000 */
[----:B------:R-:W-:Y:S01]  /*0ec0*/  HFMA2 R0, -RZ, RZ, 2.375, 0 ;  /* 0x40c00000ff007431 */ /* 0x000fe200000001ff */
[----:B------:R-:W-:-:S07]  /*0ed0*/  MOV R28, 0xef0 ;  /* 0x00000ef0001c7802 */ /* 0x000fce0000000f00 */
[----:B-----5:R-:W-:Y:S05]  /*0ee0*/  CALL.REL.NOINC `($__internal_2_$__cuda_sm3x_div_rn_noftz_f32_slowpath) ;  /* 0x00000008006c7944 */ /* 0x020fea0003c00000 */
.L_x_55:
[----:B------:R-:W-:Y:S01]  /*0ef0*/  IMAD.MOV.U32 R28, RZ, RZ, 0x3ecccccd ;  /* 0x3ecccccdff1c7424 */ /* 0x000fe200078e00ff */
[----:B-----5:R-:W-:Y:S01]  /*0f00*/  FSETP.GEU.AND P0, PT, R3, RZ, PT ;  /* 0x000000ff0300720b */ /* 0x020fe20003f0e000 */
[C---:B------:R-:W-:Y:S01]  /*0f10*/  FADD R27, R29.reuse, 0.20000000298023223877 ;  /* 0x3e4ccccd1d1b7421 */ /* 0x040fe20000000000 */
[----:B------:R-:W-:Y:S01]  /*0f20*/  MOV R30, 0x3f4ccccd ;  /* 0x3f4ccccd001e7802 */ /* 0x000fe20000000f00 */
[C---:B------:R-:W-:Y:S01]  /*0f30*/  FFMA R31, R29.reuse, 0.80000001192092895508, R28 ;  /* 0x3f4ccccd1d1f7823 */ /* 0x040fe2000000001c */
[----:B------:R-:W-:Y:S01]  /*0f40*/  FFMA R28, R29, R28, 0.60000002384185791016 ;  /* 0x3f19999a1d1c7423 */ /* 0x000fe2000000001c */
[----:B------:R-:W-:Y:S01]  /*0f50*/  FFMA R2, R0, 0.10000000149011611938, R27 ;  /* 0x3dcccccd00027823 */ /* 0x000fe2000000001b */
[----:B------:R-:W-:Y:S01]  /*0f60*/  FSEL R30, R30, 0.10000000149011611938, !P0 ;  /* 0x3dcccccd1e1e7808 */ /* 0x000fe20004000000 */
[----:B------:R-:W-:Y:S01]  /*0f70*/  FFMA R0, R0, 0.20000000298023223877, R31 ;  /* 0x3e4ccccd00007823 */ /* 0x000fe2000000001f */
[C-C-:B------:R-:W-:Y:S01]  /*0f80*/  FFMA R28, R3.reuse, R28, -R3.reuse ;  /* 0x0000001c031c7223 */ /* 0x140fe20000000803 */
[--C-:B------:R-:W-:Y:S01]  /*0f90*/  FFMA R2, R3, R2, -R3.reuse ;  /* 0x0000000203027223 */ /* 0x100fe20000000803 */
[----:B------:R-:W-:Y:S01]  /*0fa0*/  IADD3 R25, PT, PT, R25, 0x1, RZ ;  /* 0x0000000119197810 */ /* 0x000fe20007ffe0ff */
[C-C-:B------:R-:W-:Y:S01]  /*0fb0*/  FFMA R27, R3.reuse, R30, -R3.reuse ;  /* 0x0000001e031b7223 */ /* 0x140fe20000000803 */
[----:B------:R-:W-:Y:S01]  /*0fc0*/  FFMA R0, R3, R0, -R3 ;  /* 0x0000000003007223 */ /* 0x000fe20000000803 */
[--C-:B------:R-:W-:Y:S01]  /*0fd0*/  FADD R23, R23, R28.reuse ;  /* 0x0000001c17177221 */ /* 0x100fe20000000000 */
[----:B------:R-:W-:Y:S01]  /*0fe0*/  FADD R22, R22, R28 ;  /* 0x0000001c16167221 */ /* 0x000fe20000000000 */
[----:B------:R-:W-:Y:S01]  /*0ff0*/  FADD R24, R24, R27 ;  /* 0x0000001b18187221 */ /* 0x000fe20000000000 */
[----:B------:R-:W-:Y:S01]  /*1000*/  FADD R17, R17, R2 ;  /* 0x0000000211117221 */ /* 0x000fe20000000000 */
[--C-:B------:R-:W-:Y:S01]  /*1010*/  FADD R21, R21, R0.reuse ;  /* 0x0000000015157221 */ /* 0x100fe20000000000 */
[----:B------:R-:W-:-:S07]  /*1020*/  FADD R20, R20, R0 ;  /* 0x0000000014147221 */ /* 0x000fce0000000000 */
.L_x_50:
[----:B------:R-:W-:Y:S05]  /*1030*/  BSYNC.RECONVERGENT B0 ;  /* 0x0000000000007941 */ /* 0x000fea0003800200 */
.L_x_49:
[----:B------:R-:W-:Y:S01]  /*1040*/  UIADD3 UR7, UPT, UPT, UR7, 0x8, URZ ;  /* 0x0000000807077890 */ /* 0x000fe2000fffe0ff */
[----:B------:R-:W-:Y:S01]  /*1050*/  IADD3 R18, P0, PT, R18, 0x8, RZ ;  /* 0x0000000812127810 */ /* 0x000fe20007f1e0ff */
[----:B------:R-:W-:Y:S01]  /*1060*/  UIADD3 UR4, UPT, UPT, UR4, 0x1, URZ ;  /* 0x0000000104047890 */ /* 0x000fe2000fffe0ff */
[----:B------:R-:W-:Y:S01]  /*1070*/  IADD3 R4, PT, PT, R4, 0x8, RZ ;  /* 0x0000000804047810 */ /* 0x000fe20007ffe0ff */
[----:B------:R-:W-:Y:S01]  /*1080*/  UISETP.NE.AND UP0, UPT, UR7, 0x7560, UPT ;  /* 0x000075600700788c */ /* 0x000fe2000bf05270 */
[----:B------:R-:W-:Y:S01]  /*1090*/  IADD3 R9, PT, PT, R9, 0x1, RZ ;  /* 0x0000000109097810 */ /* 0x000fe20007ffe0ff */
[----:B------:R-:W-:Y:S01]  /*10a0*/  IMAD.X R19, RZ, RZ, R19, P0 ;  /* 0x000000ffff137224 */ /* 0x000fe200000e0613 */
[----:B------:R-:W-:-:S06]  /*10b0*/  UIADD3 UR8, UPT, UPT, UR8, 0x1, URZ ;  /* 0x0000000108087890 */ /* 0x000fcc000fffe0ff */
[----:B------:R-:W-:Y:S06]  /*10c0*/  BRA.U UP0, `(.L_x_56) ;  /* 0xfffffff9001c7547 */ /* 0x000fec000b83ffff */
[----:B------:R-:W0:Y:S01]  /*10d0*/  LDCU UR4, c[0x0][0x3a8] ;  /* 0x00007500ff0477ac */ /* 0x000e220008000800 */
[----:B------:R-:W-:-:S05]  /*10e0*/  VIADD R16, R16, 0x1 ;  /* 0x0000000110107836 */ /* 0x000fca0000000000 */
[----:B0-----:R-:W-:-:S13]  /*10f0*/  ISETP.NE.AND P0, PT, R16, UR4, PT ;  /* 0x0000000410007c0c */ /* 0x001fda000bf05270 */
[----:B------:R-:W-:Y:S05]  /*1100*/  @P0 BRA `(.L_x_57) ;  /* 0xfffffff0000c0947 */ /* 0x000fea000383ffff */
.L_x_40:
[----:B------:R-:W-:-:S13]  /*1110*/  ISETP.GE.AND P0, PT, R25, 0x1, PT ;  /* 0x000000011900780c */ /* 0x000fda0003f06270 */
[----:B------:R-:W-:Y:S05]  /*1120*/  @!P0 EXIT ;  /* 0x000000000000894d */ /* 0x000fea0003800000 */
[----:B------:R-:W-:Y:S01]  /*1130*/  I2FP.F32.U32 R25, R25 ;  /* 0x0000001900197245 */ /* 0x000fe20000201000 */
[----:B------:R-:W-:Y:S01]  /*1140*/  BSSY.RECONVERGENT B0, `(.L_x_58) ;  /* 0x000000e000007945 */ /* 0x000fe20003800200 */
[----:B------:R-:W-:Y:S02]  /*1150*/  IMAD R26, R26, 0x6, RZ ;  /* 0x000000061a1a7824 */ /* 0x000fe400078e02ff */
[----:B------:R-:W0:Y:S08]  /*1160*/  MUFU.RCP R0, R25 ;  /* 0x0000001900007308 */ /* 0x000e300000001000 */
        /* <DEDUP_REMOVED lines=8> */
[----:B------:R-:W-:Y:S02]  /*11f0*/  MOV R0, R25 ;  /* 0x0000001900007202 */ /* 0x000fe40000000f00 */
[----:B------:R-:W-:-:S07]  /*1200*/  MOV R28, 0x1220 ;  /* 0x00001220001c7802 */ /* 0x000fce0000000f00 */
[----:B------:R-:W-:Y:S05]  /*1210*/  CALL.REL.NOINC `($__internal_2_$__cuda_sm3x_div_rn_noftz_f32_slowpath) ;  /* 0x0000000400a07944 */ /* 0x000fea0003c00000 */
.L_x_59:
[----:B------:R-:W-:Y:S05]  /*1220*/  BSYNC.RECONVERGENT B0 ;  /* 0x0000000000007941 */ /* 0x000fea0003800200 */
.L_x_58:
[----:B------:R-:W0:Y:S02]  /*1230*/  LDC.64 R4, c[0x0][0x380] ;  /* 0x0000e000ff047b82 */ /* 0x000e240000000a00 */
[----:B0-----:R-:W-:-:S05]  /*1240*/  IMAD.WIDE R4, R26, 0x4, R4 ;  /* 0x000000041a047825 */ /* 0x001fca00078e0204 */
[----:B------:R-:W2:Y:S01]  /*1250*/  LDG.E R3, desc[UR10][R4.64] ;  /* 0x0000000a04037981 */ /* 0x000ea2000c1e1900 */
[----:B------:R-:W0:Y:S01]  /*1260*/  MUFU.RCP R2, R25 ;  /* 0x0000001900027308 */ /* 0x000e220000001000 */
[----:B------:R-:W-:Y:S07]  /*1270*/  BSSY.RECONVERGENT B0, `(.L_x_60) ;  /* 0x0000010000007945 */ /* 0x000fee0003800200 */
[----:B------:R-:W1:Y:S01]  /*1280*/  FCHK P0, R23, R25 ;  /* 0x0000001917007302 */ /* 0x000e620000000000 */
[----:B0-----:R-:W-:Y:S01]  /*1290*/  FFMA R7, -R25, R2, 1 ;  /* 0x3f80000019077423 */ /* 0x001fe20000000102 */
[----:B--2---:R-:W-:-:S05]  /*12a0*/  FADD R0, R3, R0 ;  /* 0x0000000003007221 */ /* 0x004fca0000000000 */
[----:B------:R-:W-:-:S04]  /*12b0*/  FMNMX R0, R0, 1000, PT ;  /* 0x447a000000007809 */ /* 0x000fc80003800000 */
[----:B------:R-:W-:Y:S01]  /*12c0*/  FMNMX R3, R0, -1000, !PT ;  /* 0xc47a000000037809 */ /* 0x000fe20007800000 */
[----:B------:R-:W-:-:S04]  /*12d0*/  FFMA R0, R2, R7, R2 ;  /* 0x0000000702007223 */ /* 0x000fc80000000002 */
[----:B------:R0:W-:Y:S01]  /*12e0*/  STG.E desc[UR10][R4.64], R3 ;  /* 0x0000000304007986 */ /* 0x0001e2000c10190a */
[----:B------:R-:W-:-:S04]  /*12f0*/  FFMA R2, R0, R23, RZ ;  /* 0x0000001700027223 */ /* 0x000fc800000000ff */
[----:B------:R-:W-:-:S04]  /*1300*/  FFMA R7, -R25, R2, R23 ;  /* 0x0000000219077223 */ /* 0x000fc80000000117 */
[----:B------:R-:W-:Y:S01]  /*1310*/  FFMA R0, R0, R7, R2 ;  /* 0x0000000700007223 */ /* 0x000fe20000000002 */
[----:B-1----:R-:W-:Y:S06]  /*1320*/  @!P0 BRA `(.L_x_61) ;  /* 0x0000000000108947 */ /* 0x002fec0003800000 */
[----:B------:R-:W-:Y:S01]  /*1330*/  IMAD.MOV.U32 R32, RZ, RZ, R23 ;  /* 0x000000ffff207224 */ /* 0x000fe200078e0017 */
[----:B------:R-:W-:Y:S02]  /*1340*/  MOV R0, R25 ;  /* 0x0000001900007202 */ /* 0x000fe40000000f00 */
[----:B------:R-:W-:-:S07]  /*1350*/  MOV R28, 0x1370 ;  /* 0x00001370001c7802 */ /* 0x000fce0000000f00 */
[----:B0-----:R-:W-:Y:S05]  /*1360*/  CALL.REL.NOINC `($__internal_2_$__cuda_sm3x_div_rn_noftz_f32_slowpath) ;  /* 0x00000004004c7944 */ /* 0x001fea0003c00000 */
.L_x_61:
[----:B------:R-:W-:Y:S05]  /*1370*/  BSYNC.RECONVERGENT B0 ;  /* 0x0000000000007941 */ /* 0x000fea0003800200 */
.L_x_60:
[----:B0-----:R-:W2:Y:S01]  /*1380*/  LDG.E R3, desc[UR10][R4.64+0x4] ;  /* 0x0000040a04037981 */ /* 0x001ea2000c1e1900 */
[----:B------:R-:W0:Y:S01]  /*1390*/  MUFU.RCP R2, R25 ;  /* 0x0000001900027308 */ /* 0x000e220000001000 */
[----:B------:R-:W-:Y:S07]  /*13a0*/  BSSY.RECONVERGENT B0, `(.L_x_62) ;  /* 0x0000010000007945 */ /* 0x000fee0003800200 */
[----:B------:R-:W1:Y:S01]  /*13b0*/  FCHK P0, R22, R25 ;  /* 0x0000001916007302 */ /* 0x000e620000000000 */
[----:B--2---:R-:W-:Y:S01]  /*13c0*/  FADD R0, R3, R0 ;  /* 0x0000000003007221 */ /* 0x004fe20000000000 */
[----:B0-----:R-:W-:-:S04]  /*13d0*/  FFMA R3, -R25, R2, 1 ;  /* 0x3f80000019037423 */ /* 0x001fc80000000102 */
[----:B------:R-:W-:Y:S01]  /*13e0*/  FMNMX R0, R0, 1000, PT ;  /* 0x447a000000007809 */ /* 0x000fe20003800000 */
[----:B------:R-:W-:-:S03]  /*13f0*/  FFMA R3, R2, R3, R2 ;  /* 0x0000000302037223 */ /* 0x000fc60000000002 */
[----:B------:R-:W-:Y:S01]  /*1400*/  FMNMX R7, R0, -1000, !PT ;  /* 0xc47a000000077809 */ /* 0x000fe20007800000 */
[----:B------:R-:W-:-:S04]  /*1410*/  FFMA R0, R3, R22, RZ ;  /* 0x0000001603007223 */ /* 0x000fc800000000ff */
[----:B------:R0:W-:Y:S01]  /*1420*/  STG.E desc[UR10][R4.64+0x4], R7 ;  /* 0x0000040704007986 */ /* 0x0001e2000c10190a */
[----:B------:R-:W-:-:S04]  /*1430*/  FFMA R9, -R25, R0, R22 ;  /* 0x0000000019097223 */ /* 0x000fc80000000116 */
[----:B------:R-:W-:Y:S01]  /*1440*/  FFMA R0, R3, R9, R0 ;  /* 0x0000000903007223 */ /* 0x000fe20000000000 */
[----:B-1----:R-:W-:Y:S06]  /*1450*/  @!P0 BRA `(.L_x_63) ;  /* 0x0000000000108947 */ /* 0x002fec0003800000 */
[----:B------:R-:W-:Y:S01]  /*1460*/  MOV R32, R22 ;  /* 0x0000001600207202 */ /* 0x000fe20000000f00 */
[----:B------:R-:W-:Y:S01]  /*1470*/  IMAD.MOV.U32 R0, RZ, RZ, R25 ;  /* 0x000000ffff007224 */ /* 0x000fe200078e0019 */
[----:B------:R-:W-:-:S07]  /*1480*/  MOV R28, 0x14a0 ;  /* 0x000014a0001c7802 */ /* 0x000fce0000000f00 */
[----:B0-----:R-:W-:Y:S05]  /*1490*/  CALL.REL.NOINC `($__internal_2_$__cuda_sm3x_div_rn_noftz_f32_slowpath) ;  /* 0x0000000400007944 */ /* 0x001fea0003c00000 */
.L_x_63:
[----:B------:R-:W-:Y:S05]  /*14a0*/  BSYNC.RECONVERGENT B0 ;  /* 0x0000000000007941 */ /* 0x000fea0003800200 */
.L_x_62:
        /* <DEDUP_REMOVED lines=14> */
[----:B------:R-:W-:Y:S02]  /*1590*/  MOV R32, R21 ;  /* 0x0000001500207202 */ /* 0x000fe40000000f00 */
[----:B------:R-:W-:Y:S02]  /*15a0*/  MOV R0, R25 ;  /* 0x0000001900007202 */ /* 0x000fe40000000f00 */
[----:B------:R-:W-:-:S07]  /*15b0*/  MOV R28, 0x15d0 ;  /* 0x000015d0001c7802 */ /* 0x000fce0000000f00 */
[----:B0-----:R-:W-:Y:S05]  /*15c0*/  CALL.REL.NOINC `($__internal_2_$__cuda_sm3x_div_rn_noftz_f32_slowpath) ;  /* 0x0000000000b47944 */ /* 0x001fea0003c00000 */
.L_x_65:
[----:B------:R-:W-:Y:S05]  /*15d0*/  BSYNC.RECONVERGENT B0 ;  /* 0x0000000000007941 */ /* 0x000fea0003800200 */
.L_x_64:
        /* <DEDUP_REMOVED lines=14> */
[----:B------:R-:W-:Y:S01]  /*16c0*/  IMAD.MOV.U32 R32, RZ, RZ, R20 ;  /* 0x000000ffff207224 */ /* 0x000fe200078e0014 */
[----:B------:R-:W-:Y:S02]  /*16d0*/  MOV R0, R25 ;  /* 0x0000001900007202 */ /* 0x000fe40000000f00 */
[----:B------:R-:W-:-:S07]  /*16e0*/  MOV R28, 0x1700 ;  /* 0x00001700001c7802 */ /* 0x000fce0000000f00 */
[----:B0-----:R-:W-:Y:S05]  /*16f0*/  CALL.REL.NOINC `($__internal_2_$__cuda_sm3x_div_rn_noftz_f32_slowpath) ;  /* 0x0000000000687944 */ /* 0x001fea0003c00000 */
.L_x_67:
[----:B------:R-:W-:Y:S05]  /*1700*/  BSYNC.RECONVERGENT B0 ;  /* 0x0000000000007941 */ /* 0x000fea0003800200 */
.L_x_66:
        /* <DEDUP_REMOVED lines=14> */
[----:B------:R-:W-:Y:S01]  /*17f0*/  MOV R32, R17 ;  /* 0x0000001100207202 */ /* 0x000fe20000000f00 */
[----:B------:R-:W-:Y:S01]  /*1800*/  IMAD.MOV.U32 R0, RZ, RZ, R25 ;  /* 0x000000ffff007224 */ /* 0x000fe200078e0019 */
[----:B------:R-:W-:-:S07]  /*1810*/  MOV R28, 0x1830 ;  /* 0x00001830001c7802 */ /* 0x000fce0000000f00 */
[----:B0-----:R-:W-:Y:S05]  /*1820*/  CALL.REL.NOINC `($__internal_2_$__cuda_sm3x_div_rn_noftz_f32_slowpath) ;  /* 0x00000000001c7944 */ /* 0x001fea0003c00000 */
.L_x_69:
[----:B------:R-:W-:Y:S05]  /*1830*/  BSYNC.RECONVERGENT B0 ;  /* 0x0000000000007941 */ /* 0x000fea0003800200 */
.L_x_68:
[----:B0-----:R-:W2:Y:S02]  /*1840*/  LDG.E R3, desc[UR10][R4.64+0x14] ;  /* 0x0000140a04037981 */ /* 0x001ea4000c1e1900 */
[----:B--2---:R-:W-:-:S05]  /*1850*/  FADD R0, R3, R0 ;  /* 0x0000000003007221 */ /* 0x004fca0000000000 */
[----:B------:R-:W-:-:S04]  /*1860*/  FMNMX R0, R0, 1000, PT ;  /* 0x447a000000007809 */ /* 0x000fc80003800000 */
[----:B------:R-:W-:-:S05]  /*1870*/  FMNMX R3, R0, -1000, !PT ;  /* 0xc47a000000037809 */ /* 0x000fca0007800000 */
[----:B------:R-:W-:Y:S01]  /*1880*/  STG.E desc[UR10][R4.64+0x14], R3 ;  /* 0x0000140304007986 */ /* 0x000fe2000c10190a */
[----:B------:R-:W-:Y:S05]  /*1890*/  EXIT ;  /* 0x000000000000794d */ /* 0x000fea0003800000 */
        .weak           $__internal_2_$__cuda_sm3x_div_rn_noftz_f32_slowpath
        .type           $__internal_2_$__cuda_sm3x_div_rn_noftz_f32_slowpath,@function
        .size           $__internal_2_$__cuda_sm3x_div_rn_noftz_f32_slowpath,(.L_x_173 - $__internal_2_$__cuda_sm3x_div_rn_noftz_f32_slowpath)
$__internal_2_$__cuda_sm3x_div_rn_noftz_f32_slowpath:
[----:B------:R-:W-:Y:S01]  /*18a0*/  SHF.R.U32.HI R2, RZ, 0x17, R0 ;  /* 0x00000017ff027819 */ /* 0x000fe20000011600 */
[----:B------:R-:W-:Y:S01]  /*18b0*/  BSSY.RECONVERGENT B1, `(.L_x_70) ;  /* 0x0000062000017945 */ /* 0x000fe20003800200 */
[----:B------:R-:W-:Y:S02]  /*18c0*/  SHF.R.U32.HI R35, RZ, 0x17, R32 ;  /* 0x00000017ff237819 */ /* 0x000fe40000011620 */
[----:B------:R-:W-:Y:S02]  /*18d0*/  LOP3.LUT R2, R2, 0xff, RZ, 0xc0, !PT ;  /* 0x000000ff02027812 */ /* 0x000fe400078ec0ff */
[----:B------:R-:W-:Y:S02]  /*18e0*/  LOP3.LUT R35, R35, 0xff, RZ, 0xc0, !PT ;  /* 0x000000ff23237812 */ /* 0x000fe400078ec0ff */
[----:B------:R-:W-:Y:S02]  /*18f0*/  IADD3 R31, PT, PT, R2, -0x1, RZ ;  /* 0xffffffff021f7810 */ /* 0x000fe40007ffe0ff */
[----:B------:R-:W-:-:S02]  /*1900*/  IADD3 R33, PT, PT, R35, -0x1, RZ ;  /* 0xffffffff23217810 */ /* 0x000fc40007ffe0ff */
        /* <DEDUP_REMOVED lines=10> */
[----:B------:R-:W-:Y:S02]  /*19b0*/  FSETP.NEU.FTZ.AND P1, PT, |R32|, +INF , PT ;  /* 0x7f8000002000780b */ /* 0x000fe40003f3d200 */
        /* <DEDUP_REMOVED lines=11> */
[----:B------:R-:W-:Y:S01]  /*1a70*/  @P0 MOV R27, RZ ;  /* 0x000000ff001b0202 */ /* 0x000fe20000000f00 */
[----:B------:R-:W-:Y:S01]  /*1a80*/  @!P0 FFMA R32, R32, 1.84467440737095516160e+19, RZ ;  /* 0x5f80000020208823 */ /* 0x000fe200000000ff */
[----:B------:R-:W-:Y:S01]  /*1a90*/  @!P0 MOV R27, 0xffffffc0 ;  /* 0xffffffc0001b8802 */ /* 0x000fe20000000f00 */
[----:B------:R-:W-:-:S04]  /*1aa0*/  @!P1 FFMA R0, R0, 1.84467440737095516160e+19, RZ ;  /* 0x5f80000000009823 */ /* 0x000fc800000000ff */
[----:B------:R-:W-:-:S07]  /*1ab0*/  @!P1 VIADD R27, R27, 0x40 ;  /* 0x000000401b1b9836 */ /* 0x000fce0000000000 */
.L_x_71:
[----:B------:R-:W-:Y:S01]  /*1ac0*/  LEA R31, R2, 0xc0800000, 0x17 ;  /* 0xc0800000021f7811 */ /* 0x000fe200078eb8ff */
[----:B------:R-:W-:Y:S01]  /*1ad0*/  BSSY.RECONVERGENT B2, `(.L_x_76) ;  /* 0x0000036000027945 */ /* 0x000fe20003800200 */
[----:B------:R-:W-:Y:S02]  /*1ae0*/  IADD3 R35, PT, PT, R35, -0x7f, RZ ;  /* 0xffffff8123237810 */ /* 0x000fe40007ffe0ff */
[----:B------:R-:W-:-:S04]  /*1af0*/  IADD3 R36, PT, PT, -R31, R0, RZ ;  /* 0x000000001f247210 */ /* 0x000fc80007ffe1ff */
[----:B------:R-:W0:Y:S01]  /*1b00*/  MUFU.RCP R0, R36 ;  /* 0x0000002400007308 */ /* 0x000e220000001000 */
[----:B------:R-:W-:-:S04]  /*1b10*/  FADD.FTZ R31, -R36, -RZ ;  /* 0x800000ff241f7221 */ /* 0x000fc80000010100 */
[----:B0-----:R-:W-:-:S04]  /*1b20*/  FFMA R33, R0, R31, 1 ;  /* 0x3f80000000217423 */ /* 0x001fc8000000001f */
[----:B------:R-:W-:Y:S01]  /*1b30*/  FFMA R33, R0, R33, R0 ;  /* 0x0000002100217223 */ /* 0x000fe20000000000 */
[----:B------:R-:W-:-:S04]  /*1b40*/  IMAD R0, R35, -0x800000, R32 ;  /* 0xff80000023007824 */ /* 0x000fc800078e0220 */
[----:B------:R-:W-:-:S04]  /*1b50*/  FFMA R32, R0, R33, RZ ;  /* 0x0000002100207223 */ /* 0x000fc800000000ff */
[----:B------:R-:W-:-:S04]  /*1b60*/  FFMA R34, R31, R32, R0 ;  /* 0x000000201f227223 */ /* 0x000fc80000000000 */
[----:B------:R-:W-:Y:S01]  /*1b70*/  FFMA R34, R33, R34, R32 ;  /* 0x0000002221227223 */ /* 0x000fe20000000020 */
[----:B------:R-:W-:-:S03]  /*1b80*/  IADD3 R32, PT, PT, R35, 0x7f, -R2 ;  /* 0x0000007f23207810 */ /* 0x000fc60007ffe802 */
[----:B------:R-:W-:Y:S02]  /*1b90*/  FFMA R31, R31, R34, R0 ;  /* 0x000000221f1f7223 */ /* 0x000fe40000000000 */
[----:B------:R-:W-:Y:S02]  /*1ba0*/  IMAD.IADD R27, R32, 0x1, R27 ;  /* 0x00000001201b7824 */ /* 0x000fe400078e021b */
[----:B------:R-:W-:-:S05]  /*1bb0*/  FFMA R0, R33, R31, R34 ;  /* 0x0000001f21007223 */ /* 0x000fca0000000022 */
[----:B------:R-:W-:-:S04]  /*1bc0*/  SHF.R.U32.HI R2, RZ, 0x17, R0 ;  /* 0x00000017ff027819 */ /* 0x000fc80000011600 */
[----:B------:R-:W-:-:S04]  /*1bd0*/  LOP3.LUT R2, R2, 0xff, RZ, 0xc0, !PT ;  /* 0x000000ff02027812 */ /* 0x000fc800078ec0ff */
[----:B------:R-:W-:-:S04]  /*1be0*/  IADD3 R2, PT, PT, R2, R27, RZ ;  /* 0x0000001b02027210 */ /* 0x000fc80007ffe0ff */
        /* <DEDUP_REMOVED lines=10> */
[CCC-:B------:R-:W-:Y:S01]  /*1c90*/  FFMA.RZ R27, R33.reuse, R31.reuse, R34.reuse ;  /* 0x0000001f211b7223 */ /* 0x1c0fe2000000c022 */
[CCC-:B------:R-:W-:Y:S01]  /*1ca0*/  FFMA.RP R32, R33.reuse, R31.reuse, R34.reuse ;  /* 0x0000001f21207223 */ /* 0x1c0fe20000008022 */
[----:B------:R-:W-:Y:S01]  /*1cb0*/  FFMA.RM R33, R33, R31, R34 ;  /* 0x0000001f21217223 */ /* 0x000fe20000004022 */
[C---:B------:R-:W-:Y:S01]  /*1cc0*/  VIADD R31, R2.reuse, 0x20 ;  /* 0x00000020021f7836 */ /* 0x040fe20000000000 */
[C---:B------:R-:W-:Y:S02]  /*1cd0*/  ISETP.NE.AND P2, PT, R2.reuse, RZ, PT ;  /* 0x000000ff0200720c */ /* 0x040fe40003f45270 */
[----:B------:R-:W-:Y:S02]  /*1ce0*/  LOP3.LUT R27, R27, 0x7fffff, RZ, 0xc0, !PT ;  /* 0x007fffff1b1b7812 */ /* 0x000fe400078ec0ff */
[----:B------:R-:W-:Y:S02]  /*1cf0*/  ISETP.NE.AND P1, PT, R2, RZ, PT ;  /* 0x000000ff0200720c */ /* 0x000fe40003f25270 */
[----:B------:R-:W-:-:S02]  /*1d00*/  LOP3.LUT R34, R27, 0x800000, RZ, 0xfc, !PT ;  /* 0x008000001b227812 */ /* 0x000fc400078efcff */
[----:B------:R-:W-:Y:S02]  /*1d10*/  IADD3 R2, PT, PT, -R2, RZ, RZ ;  /* 0x000000ff02027210 */ /* 0x000fe40007ffe1ff */
[----:B------:R-:W-:Y:S02]  /*1d20*/  SHF.L.U32 R31, R34, R31, RZ ;  /* 0x0000001f221f7219 */ /* 0x000fe400000006ff */
[----:B------:R-:W-:Y:S02]  /*1d30*/  FSETP.NEU.FTZ.AND P0, PT, R32, R33, PT ;  /* 0x000000212000720b */ /* 0x000fe40003f1d000 */
[----:B------:R-:W-:Y:S02]  /*1d40*/  SEL R27, R2, RZ, P2 ;  /* 0x000000ff021b7207 */ /* 0x000fe40001000000 */
[----:B------:R-:W-:Y:S02]  /*1d50*/  ISETP.NE.AND P1, PT, R31, RZ, P1 ;  /* 0x000000ff1f00720c */ /* 0x000fe40000f25270 */
[----:B------:R-:W-:-:S02]  /*1d60*/  SHF.R.U32.HI R31, RZ, R27, R34 ;  /* 0x0000001bff1f7219 */ /* 0x000fc40000011622 */
[----:B------:R-:W-:Y:S02]  /*1d70*/  PLOP3.LUT P0, PT, P0, P1, PT, 0xf8, 0x8f ;  /* 0x00000000008f781c */ /* 0x000fe40000703f70 */
[----:B------:R-:W-:Y:S02]  /*1d80*/  SHF.R.U32.HI R27, RZ, 0x1, R31 ;  /* 0x00000001ff1b7819 */ /* 0x000fe4000001161f */
[----:B------:R-:W-:-:S04]  /*1d90*/  SEL R2, RZ, 0x1, !P0 ;  /* 0x00000001ff027807 */ /* 0x000fc80004000000 */
[----:B------:R-:W-:-:S04]  /*1da0*/  LOP3.LUT R2, R2, 0x1, R27, 0xf8, !PT ;  /* 0x0000000102027812 */ /* 0x000fc800078ef81b */
[----:B------:R-:W-:-:S04]  /*1db0*/  LOP3.LUT R2, R2, R31, RZ, 0xc0, !PT ;  /* 0x0000001f02027212 */ /* 0x000fc800078ec0ff */
[----:B------:R-:W-:-:S04]  /*1dc0*/  IADD3 R27, PT, PT, R27, R2, RZ ;  /* 0x000000021b1b7210 */ /* 0x000fc80007ffe0ff */
[----:B------:R-:W-:Y:S01]  /*1dd0*/  LOP3.LUT R0, R27, R0, RZ, 0xfc, !PT ;  /* 0x000000001b007212 */ /* 0x000fe200078efcff */
[----:B------:R-:W-:Y:S06]  /*1de0*/  BRA `(.L_x_79) ;  /* 0x0000000000107947 */ /* 0x000fec0003800000 */
.L_x_78:
[----:B------:R-:W-:-:S04]  /*1df0*/  LOP3.LUT R0, R0, 0x80000000, RZ, 0xc0, !PT ;  /* 0x8000000000007812 */ /* 0x000fc800078ec0ff */
[----:B------:R-:W-:Y:S01]  /*1e00*/  LOP3.LUT R0, R0, 0x7f800000, RZ, 0xfc, !PT ;  /* 0x7f80000000007812 */ /* 0x000fe200078efcff */
[----:B------:R-:W-:Y:S06]  /*1e10*/  BRA `(.L_x_79) ;  /* 0x0000000000047947 */ /* 0x000fec0003800000 */
.L_x_77:
[----:B------:R-:W-:-:S07]  /*1e20*/  IMAD R0, R27, 0x800000, R0 ;  /* 0x008000001b007824 */ /* 0x000fce00078e0200 */
.L_x_79:
[----:B------:R-:W-:Y:S05]  /*1e30*/  BSYNC.RECONVERGENT B2 ;  /* 0x0000000000027941 */ /* 0x000fea0003800200 */
.L_x_76:
[----:B------:R-:W-:Y:S05]  /*1e40*/  BRA `(.L_x_80) ;  /* 0x0000000000207947 */ /* 0x000fea0003800000 */
.L_x_75:
[----:B------:R-:W-:-:S04]  /*1e50*/  LOP3.LUT R0, R0, 0x80000000, R32, 0x48, !PT ;  /* 0x8000000000007812 */ /* 0x000fc800078e4820 */
[----:B------:R-:W-:Y:S01]  /*1e60*/  LOP3.LUT R0, R0, 0x7f800000, RZ, 0xfc, !PT ;  /* 0x7f80000000007812 */ /* 0x000fe200078efcff */
[----:B------:R-:W-:Y:S06]  /*1e70*/  BRA `(.L_x_80) ;  /* 0x0000000000147947 */ /* 0x000fec0003800000 */
.L_x_74:
[----:B------:R-:W-:Y:S01]  /*1e80*/  LOP3.LUT R0, R0, 0x80000000, R32, 0x48, !PT ;  /* 0x8000000000007812 */ /* 0x000fe200078e4820 */
[----:B------:R-:W-:Y:S06]  /*1e90*/  BRA `(.L_x_80) ;  /* 0x00000000000c7947 */ /* 0x000fec0003800000 */
.L_x_73:
[----:B------:R-:W0:Y:S01]  /*1ea0*/  MUFU.RSQ R0, -QNAN ;  /* 0xffc0000000007908 */ /* 0x000e220000001400 */
[----:B------:R-:W-:Y:S05]  /*1eb0*/  BRA `(.L_x_80) ;  /* 0x0000000000047947 */ /* 0x000fea0003800000 */
.L_x_72:
[----:B------:R-:W-:-:S07]  /*1ec0*/  FADD.FTZ R0, R32, R0 ;  /* 0x0000000020007221 */ /* 0x000fce0000010000 */
.L_x_80:
[----:B------:R-:W-:Y:S05]  /*1ed0*/  BSYNC.RECONVERGENT B1 ;  /* 0x0000000000017941 */ /* 0x000fea0003800200 */
.L_x_70:
[----:B------:R-:W-:Y:S01]  /*1ee0*/  HFMA2 R33, -RZ, RZ, 0, 0 ;  /* 0x00000000ff217431 */ /* 0x000fe200000001ff */
[----:B------:R-:W-:-:S04]  /*1ef0*/  MOV R32, R28 ;  /* 0x0000001c00207202 */ /* 0x000fc80000000f00 */
[----:B0-----:R-:W-:Y:S05]  /*1f00*/  RET.REL.NODEC R32 `(_Z24cfr_regret_update_kernelPfPiS0_S_S_i) ;  /* 0xffffffe0203c7950 */ /* 0x001fea0003c3ffff */
.L_x_81:
        /* <DEDUP_REMOVED lines=15> */
.L_x_173:


//--------------------- .text._Z24simulate_poker_games_gpuP17curandStateXORWOWPiS1_PfS1_S2_i --------------------------
	.section	.text._Z24simulate_poker_games_gpuP17curandStateXORWOWPiS1_PfS1_S2_i,"ax",@progbits
	.align	128
        .global         _Z24simulate_poker_games_gpuP17curandStateXORWOWPiS1_PfS1_S2_i
        .type           _Z24simulate_poker_games_gpuP17curandStateXORWOWPiS1_PfS1_S2_i,@function
        .size           _Z24simulate_poker_games_gpuP17curandStateXORWOWPiS1_PfS1_S2_i,(.L_x_174 - _Z24simulate_poker_games_gpuP17curandStateXORWOWPiS1_PfS1_S2_i)
        .other          _Z24simulate_poker_games_gpuP17curandStateXORWOWPiS1_PfS1_S2_i,@"STO_CUDA_ENTRY STV_DEFAULT"
_Z24simulate_poker_games_gpuP17curandStateXORWOWPiS1_PfS1_S2_i:
.text._Z24simulate_poker_games_gpuP17curandStateXORWOWPiS1_PfS1_S2_i:
[----:B------:R-:W0:Y:S01]  /*0000*/  LDC R1, c[0x0][0x37c] ;  /* 0x0000df00ff017b82 */ /* 0x000e220000000800 */
[----:B------:R-:W1:Y:S07]  /*0010*/  S2R R3, SR_TID.X ;  /* 0x0000000000037919 */ /* 0x000e6e0000002100 */
[----:B------:R-:W1:Y:S01]  /*0020*/  S2UR UR4, SR_CTAID.X ;  /* 0x00000000000479c3 */ /* 0x000e620000002500 */
[----:B------:R-:W2:Y:S01]  /*0030*/  LDCU UR5, c[0x0][0x3b0] ;  /* 0x00007600ff0577ac */ /* 0x000ea20008000800 */
[----:B0-----:R-:W-:-:S06]  /*0040*/  VIADD R1, R1, 0xffffffc8 ;  /* 0xffffffc801017836 */ /* 0x001fcc0000000000 */
[----:B------:R-:W1:Y:S02]  /*0050*/  LDC R24, c[0x0][0x360] ;  /* 0x0000d800ff187b82 */ /* 0x000e640000000800 */
[----:B-1----:R-:W-:-:S05]  /*0060*/  IMAD R24, R24, UR4, R3 ;  /* 0x0000000418187c24 */ /* 0x002fca000f8e0203 */
[----:B--2---:R-:W-:-:S13]  /*0070*/  ISETP.GE.AND P0, PT, R24, UR5, PT ;  /* 0x0000000518007c0c */ /* 0x004fda000bf06270 */
[----:B------:R-:W-:Y:S05]  /*0080*/  @P0 EXIT ;  /* 0x000000000000094d */ /* 0x000fea0003800000 */
[----:B------:R-:W0:Y:S01]  /*0090*/  LDC.64 R32, c[0x0][0x380] ;  /* 0x0000e000ff207b82 */ /* 0x000e220000000a00 */
[----:B------:R-:W1:Y:S01]  /*00a0*/  LDCU.64 UR6, c[0x0][0x358] ;  /* 0x00006b00ff0677ac */ /* 0x000e620008000a00 */
[----:B0-----:R-:W-:-:S05]  /*00b0*/  IMAD.WIDE R32, R24, 0x30, R32 ;  /* 0x0000003018207825 */ /* 0x001fca00078e0220 */
[----:B-1----:R0:W5:Y:S04]  /*00c0*/  LDG.E.64 R8, desc[UR6][R32.64] ;  /* 0x0000000620087981 */ /* 0x002168000c1e1b00 */
[----:B------:R0:W5:Y:S04]  /*00d0*/  LDG.E.64 R6, desc[UR6][R32.64+0x8] ;  /* 0x0000080620067981 */ /* 0x000168000c1e1b00 */
[----:B------:R0:W5:Y:S01]  /*00e0*/  LDG.E.64 R4, desc[UR6][R32.64+0x10] ;  /* 0x0000100620047981 */ /* 0x000162000c1e1b00 */
[----:B------:R-:W-:Y:S01]  /*00f0*/  BSSY.RECONVERGENT B0, `(.L_x_82) ;  /* 0x0000021000007945 */ /* 0x000fe20003800200 */
[----:B------:R-:W-:-:S02]  /*0100*/  IMAD.MOV.U32 R0, RZ, RZ, RZ ;  /* 0x000000ffff007224 */ /* 0x000fc400078e00ff */
[----:B------:R0:W-:Y:S04]  /*0110*/  STL.64 [R1], RZ ;  /* 0x000000ff01007387 */ /* 0x0001e80000100a00 */
[----:B------:R0:W-:Y:S04]  /*0120*/  STL.64 [R1+0x8], RZ ;  /* 0x000008ff01007387 */ /* 0x0001e80000100a00 */
[----:B------:R0:W-:Y:S04]  /*0130*/  STL.64 [R1+0x10], RZ ;  /* 0x000010ff01007387 */ /* 0x0001e80000100a00 */
[----:B------:R0:W-:Y:S04]  /*0140*/  STL.64 [R1+0x18], RZ ;  /* 0x000018ff01007387 */ /* 0x0001e80000100a00 */
[----:B------:R0:W-:Y:S04]  /*0150*/  STL.64 [R1+0x20], RZ ;  /* 0x000020ff01007387 */ /* 0x0001e80000100a00 */
[----:B------:R0:W-:Y:S04]  /*0160*/  STL.64 [R1+0x28], RZ ;  /* 0x000028ff01007387 */ /* 0x0001e80000100a00 */
[----:B------:R0:W-:Y:S02]  /*0170*/  STL [R1+0x30], RZ ;  /* 0x000030ff01007387 */ /* 0x0001e40000100800 */
.L_x_83:
[----:B-----5:R-:W-:Y:S01]  /*0180*/  SHF.R.U32.HI R2, RZ, 0x2, R9 ;  /* 0x00000002ff027819 */ /* 0x020fe20000011609 */
[----:B------:R-:W-:Y:S01]  /*0190*/  IMAD.SHL.U32 R3, R5, 0x10, RZ ;  /* 0x0000001005037824 */ /* 0x000fe200078e00ff */
[----:B------:R-:W-:Y:S02]  /*01a0*/  IADD3 R8, PT, PT, R8, 0x587c5, RZ ;  /* 0x000587c508087810 */ /* 0x000fe40007ffe0ff */
[----:B------:R-:W-:-:S05]  /*01b0*/  LOP3.LUT R2, R2, R9, RZ, 0x3c, !PT ;  /* 0x0000000902027212 */ /* 0x000fca00078e3cff */
[----:B------:R-:W-:-:S05]  /*01c0*/  IMAD.SHL.U32 R9, R2, 0x2, RZ ;  /* 0x0000000202097824 */ /* 0x000fca00078e00ff */
[----:B------:R-:W-:-:S04]  /*01d0*/  LOP3.LUT R2, R2, R9, R3, 0x96, !PT ;  /* 0x0000000902027212 */ /* 0x000fc800078e9603 */
[----:B------:R-:W-:-:S05]  /*01e0*/  LOP3.LUT R3, R2, R5, RZ, 0x3c, !PT ;  /* 0x0000000502037212 */ /* 0x000fca00078e3cff */
[----:B------:R-:W-:-:S04]  /*01f0*/  IMAD.IADD R2, R3, 0x1, R8 ;  /* 0x0000000103027824 */ /* 0x000fc800078e0208 */
[----:B------:R-:W-:-:S05]  /*0200*/  IMAD.HI.U32 R9, R2, 0x4ec4ec4f, RZ ;  /* 0x4ec4ec4f02097827 */ /* 0x000fca00078e00ff */
[----:B------:R-:W-:-:S05]  /*0210*/  SHF.R.U32.HI R9, RZ, 0x4, R9 ;  /* 0x00000004ff097819 */ /* 0x000fca0000011609 */
[----:B------:R-:W-:-:S04]  /*0220*/  IMAD R2, R9, -0x34, R2 ;  /* 0xffffffcc09027824 */ /* 0x000fc800078e0202 */
[----:B------:R-:W-:-:S05]  /*0230*/  IMAD.IADD R18, R1, 0x1, R2 ;  /* 0x0000000101127824 */ /* 0x000fca00078e0202 */
[----:B------:R-:W2:Y:S01]  /*0240*/  LDL.U8 R10, [R18] ;  /* 0x00000000120a7983 */ /* 0x000ea20000100000 */
[C---:B------:R-:W-:Y:S01]  /*0250*/  ISETP.GE.U32.AND P0, PT, R0.reuse, 0x63, PT ;  /* 0x000000630000780c */ /* 0x040fe20003f06070 */
[----:B------:R-:W-:Y:S02]  /*0260*/  VIADD R9, R0, 0x1 ;  /* 0x0000000100097836 */ /* 0x000fe40000000000 */
[----:B------:R-:W-:Y:S02]  /*0270*/  IMAD.MOV.U32 R21, RZ, RZ, R6 ;  /* 0x000000ffff157224 */ /* 0x000fe400078e0006 */
[----:B------:R-:W-:Y:S01]  /*0280*/  IMAD.MOV.U32 R6, RZ, RZ, R7 ;  /* 0x000000ffff067224 */ /* 0x000fe200078e0007 */
[----:B------:R-:W-:Y:S01]  /*0290*/  MOV R0, R9 ;  /* 0x0000000900007202 */ /* 0x000fe20000000f00 */
[----:B------:R-:W-:Y:S02]  /*02a0*/  IMAD.MOV.U32 R7, RZ, RZ, R4 ;  /* 0x000000ffff077224 */ /* 0x000fe400078e0004 */
[----:B------:R-:W-:Y:S01]  /*02b0*/  IMAD.MOV.U32 R4, RZ, RZ, R5 ;  /* 0x000000ffff047224 */ /* 0x000fe200078e0005 */
[----:B------:R-:W-:Y:S01]  /*02c0*/  MOV R5, R3 ;  /* 0x0000000300057202 */ /* 0x000fe20000000f00 */
[----:B------:R-:W-:Y:S01]  /*02d0*/  IMAD.MOV.U32 R9, RZ, RZ, R21 ;  /* 0x000000ffff097224 */ /* 0x000fe200078e0015 */
[----:B--2---:R-:W-:-:S13]  /*02e0*/  ISETP.NE.AND P1, PT, R10, RZ, PT ;  /* 0x000000ff0a00720c */ /* 0x004fda0003f25270 */
[----:B------:R-:W-:Y:S05]  /*02f0*/  @!P0 BRA P1, `(.L_x_83) ;  /* 0xfffffffc00a08947 */ /* 0x000fea000083ffff */
[----:B------:R-:W-:Y:S05]  /*0300*/  BSYNC.RECONVERGENT B0 ;  /* 0x0000000000007941 */ /* 0x000fea0003800200 */
.L_x_82:
[----:B------:R-:W1:Y:S01]  /*0310*/  LDC.64 R10, c[0x0][0x388] ;  /* 0x0000e200ff0a7b82 */ /* 0x000e620000000a00 */
[----:B------:R-:W-:Y:S01]  /*0320*/  IMAD R9, R24, 0xc, RZ ;  /* 0x0000000c18097824 */ /* 0x000fe200078e02ff */
[----:B------:R2:W-:Y:S01]  /*0330*/  STG.E.64 desc[UR6][R32.64+0x8], R6 ;  /* 0x0000080620007986 */ /* 0x0005e2000c101b06 */
[----:B------:R-:W-:-:S03]  /*0340*/  IMAD.MOV.U32 R20, RZ, RZ, R8 ;  /* 0x000000ffff147224 */ /* 0x000fc600078e0008 */
[----:B------:R2:W-:Y:S04]  /*0350*/  STG.E.64 desc[UR6][R32.64+0x10], R4 ;  /* 0x0000100420007986 */ /* 0x0005e8000c101b06 */
[----:B------:R2:W-:Y:S01]  /*0360*/  STG.E.64 desc[UR6][R32.64], R20 ;  /* 0x0000001420007986 */ /* 0x0005e2000c101b06 */
[----:B-1----:R-:W-:-:S05]  /*0370*/  IMAD.WIDE R8, R9, 0x4, R10 ;  /* 0x0000000409087825 */ /* 0x002fca00078e020a */
[----:B------:R2:W-:Y:S04]  /*0380*/  STG.E desc[UR6][R8.64], R2 ;  /* 0x0000000208007986 */ /* 0x0005e8000c101906 */
[----:B------:R2:W5:Y:S04]  /*0390*/  LDG.E.64 R10, desc[UR6][R32.64] ;  /* 0x00000006200a7981 */ /* 0x000568000c1e1b00 */
[----:B------:R2:W5:Y:S04]  /*03a0*/  LDG.E.64 R14, desc[UR6][R32.64+0x8] ;  /* 0x00000806200e7981 */ /* 0x000568000c1e1b00 */
[----:B------:R2:W5:Y:S01]  /*03b0*/  LDG.E.64 R12, desc[UR6][R32.64+0x10] ;  /* 0x00001006200c7981 */ /* 0x000562000c1e1b00 */
[----:B------:R-:W-:Y:S01]  /*03c0*/  IMAD.MOV.U32 R3, RZ, RZ, 0x1 ;  /* 0x00000001ff037424 */ /* 0x000fe200078e00ff */
[----:B------:R-:W-:Y:S01]  /*03d0*/  BSSY.RECONVERGENT B0, `(.L_x_84) ;  /* 0x000001b000007945 */ /* 0x000fe20003800200 */
[----:B------:R-:W-:-:S03]  /*03e0*/  IMAD.MOV.U32 R16, RZ, RZ, RZ ;  /* 0x000000ffff107224 */ /* 0x000fc600078e00ff */
[----:B------:R2:W-:Y:S04]  /*03f0*/  STL.U8 [R18], R3 ;  /* 0x0000000312007387 */ /* 0x0005e80000100000 */
.L_x_85:
[----:B-----5:R-:W-:Y:S01]  /*0400*/  SHF.R.U32.HI R0, RZ, 0x2, R11 ;  /* 0x00000002ff007819 */ /* 0x020fe2000001160b */
[----:B--2---:R-:W-:Y:S02]  /*0410*/  IMAD.SHL.U32 R5, R13, 0x10, RZ ;  /* 0x000000100d057824 */ /* 0x004fe400078e00ff */
[----:B------:R-:W-:Y:S01]  /*0420*/  VIADD R10, R10, 0x587c5 ;  /* 0x000587c50a0a7836 */ /* 0x000fe20000000000 */
[----:B------:R-:W-:-:S04]  /*0430*/  LOP3.LUT R0, R0, R11, RZ, 0x3c, !PT ;  /* 0x0000000b00007212 */ /* 0x000fc800078e3cff */
[----:B------:R-:W-:-:S04]  /*0440*/  SHF.L.U32 R2, R0, 0x1, RZ ;  /* 0x0000000100027819 */ /* 0x000fc800000006ff */
        /* <DEDUP_REMOVED lines=9> */
[----:B------:R-:W-:Y:S01]  /*04e0*/  VIADD R2, R16, 0x1 ;  /* 0x0000000110027836 */ /* 0x000fe20000000000 */
[----:B------:R-:W-:Y:S01]  /*04f0*/  MOV R17, R14 ;  /* 0x0000000e00117202 */ /* 0x000fe20000000f00 */
[----:B------:R-:W-:Y:S02]  /*0500*/  IMAD.MOV.U32 R14, RZ, RZ, R15 ;  /* 0x000000ffff0e7224 */ /* 0x000fe400078e000f */
[----:B------:R-:W-:Y:S01]  /*0510*/  IMAD.MOV.U32 R15, RZ, RZ, R12 ;  /* 0x000000ffff0f7224 */ /* 0x000fe200078e000c */
[----:B------:R-:W-:Y:S01]  /*0520*/  MOV R12, R13 ;  /* 0x0000000d000c7202 */ /* 0x000fe20000000f00 */
[----:B------:R-:W-:Y:S02]  /*0530*/  IMAD.MOV.U32 R16, RZ, RZ, R2 ;  /* 0x000000ffff107224 */ /* 0x000fe400078e0002 */
[----:B------:R-:W-:-:S02]  /*0540*/  IMAD.MOV.U32 R11, RZ, RZ, R17 ;  /* 0x000000ffff0b7224 */ /* 0x000fc400078e0011 */
[----:B------:R-:W-:Y:S01]  /*0550*/  IMAD.MOV.U32 R13, RZ, RZ, R5 ;  /* 0x000000ffff0d7224 */ /* 0x000fe200078e0005 */
[----:B--2---:R-:W-:-:S13]  /*0560*/  ISETP.NE.AND P1, PT, R4, RZ, PT ;  /* 0x000000ff0400720c */ /* 0x004fda0003f25270 */
[----:B------:R-:W-:Y:S05]  /*0570*/  @!P0 BRA P1, `(.L_x_85) ;  /* 0xfffffffc00a08947 */ /* 0x000fea000083ffff */
[----:B------:R-:W-:Y:S05]  /*0580*/  BSYNC.RECONVERGENT B0 ;  /* 0x0000000000007941 */ /* 0x000fea0003800200 */
.L_x_84:
[----:B------:R-:W-:Y:S01]  /*0590*/  IMAD.MOV.U32 R16, RZ, RZ, R10 ;  /* 0x000000ffff107224 */ /* 0x000fe200078e000a */
[----:B------:R1:W-:Y:S04]  /*05a0*/  STG.E.64 desc[UR6][R32.64+0x8], R14 ;  /* 0x0000080e20007986 */ /* 0x0003e8000c101b06 */
[----:B------:R1:W-:Y:S04]  /*05b0*/  STG.E.64 desc[UR6][R32.64+0x10], R12 ;  /* 0x0000100c20007986 */ /* 0x0003e8000c101b06 */
[----:B------:R1:W-:Y:S04]  /*05c0*/  STG.E.64 desc[UR6][R32.64], R16 ;  /* 0x0000001020007986 */ /* 0x0003e8000c101b06 */
[----:B------:R1:W-:Y:S04]  /*05d0*/  STG.E desc[UR6][R8.64+0x4], R0 ;  /* 0x0000040008007986 */ /* 0x0003e8000c101906 */
[----:B------:R1:W5:Y:S04]  /*05e0*/  LDG.E.64 R4, desc[UR6][R32.64] ;  /* 0x0000000620047981 */ /* 0x000368000c1e1b00 */
[----:B------:R1:W5:Y:S04]  /*05f0*/  LDG.E.64 R10, desc[UR6][R32.64+0x8] ;  /* 0x00000806200a7981 */ /* 0x000368000c1e1b00 */
[----:B------:R1:W5:Y:S01]  /*0600*/  LDG.E.64 R6, desc[UR6][R32.64+0x10] ;  /* 0x0000100620067981 */ /* 0x000362000c1e1b00 */
[----:B------:R-:W-:Y:S01]  /*0610*/  BSSY.RECONVERGENT B0, `(.L_x_86) ;  /* 0x000001b000007945 */ /* 0x000fe20003800200 */
[----:B------:R-:W-:-:S02]  /*0620*/  IMAD.MOV.U32 R2, RZ, RZ, RZ ;  /* 0x000000ffff027224 */ /* 0x000fc400078e00ff */
[----:B------:R1:W-:Y:S05]  /*0630*/  STL.U8 [R18], R3 ;  /* 0x0000000312007387 */ /* 0x0003ea0000100000 */
.L_x_87:
[----:B-1---5:R-:W-:Y:S01]  /*0640*/  SHF.R.U32.HI R0, RZ, 0x2, R5 ;  /* 0x00000002ff007819 */ /* 0x022fe20000011605 */
[----:B------:R-:W-:-:S03]  /*0650*/  VIADD R4, R4, 0x587c5 ;  /* 0x000587c504047836 */ /* 0x000fc60000000000 */
[----:B------:R-:W-:Y:S01]  /*0660*/  LOP3.LUT R0, R0, R5, RZ, 0x3c, !PT ;  /* 0x0000000500007212 */ /* 0x000fe200078e3cff */
[----:B------:R-:W-:-:S03]  /*0670*/  IMAD.SHL.U32 R5, R7, 0x10, RZ ;  /* 0x0000001007057824 */ /* 0x000fc600078e00ff */
        /* <DEDUP_REMOVED lines=21> */
.L_x_86:
        /* <DEDUP_REMOVED lines=11> */
.L_x_89:
        /* <DEDUP_REMOVED lines=25> */
.L_x_88:
        /* <DEDUP_REMOVED lines=11> */
.L_x_91:
        /* <DEDUP_REMOVED lines=25> */
.L_x_90:
        /* <DEDUP_REMOVED lines=11> */
.L_x_93:
        /* <DEDUP_REMOVED lines=25> */
.L_x_92:
        /* <DEDUP_REMOVED lines=11> */
.L_x_95:
        /* <DEDUP_REMOVED lines=25> */
.L_x_94:
        /* <DEDUP_REMOVED lines=11> */
.L_x_97:
        /* <DEDUP_REMOVED lines=17> */
[----:B------:R-:W-:Y:S02]  /*1290*/  IMAD.MOV.U32 R15, RZ, RZ, R12 ;  /* 0x000000ffff0f7224 */ /* 0x000fe400078e000c */
[----:B------:R-:W-:Y:S01]  /*12a0*/  IMAD.MOV.U32 R2, RZ, RZ, R5 ;  /* 0x000000ffff027224 */ /* 0x000fe200078e0005 */
[----:B------:R-:W-:Y:S01]  /*12b0*/  MOV R5, R19 ;  /* 0x0000001300057202 */ /* 0x000fe20000000f00 */
[----:B------:R-:W-:-:S02]  /*12c0*/  IMAD.MOV.U32 R12, RZ, RZ, R13 ;  /* 0x000000ffff0c7224 */ /* 0x000fc400078e000d */
[----:B------:R-:W-:Y:S01]  /*12d0*/  IMAD.MOV.U32 R13, RZ, RZ, R7 ;  /* 0x000000ffff0d7224 */ /* 0x000fe200078e0007 */
[----:B--2---:R-:W-:-:S13]  /*12e0*/  ISETP.NE.AND P1, PT, R6, RZ, PT ;  /* 0x000000ff0600720c */ /* 0x004fda0003f25270 */
[----:B------:R-:W-:Y:S05]  /*12f0*/  @!P0 BRA P1, `(.L_x_97) ;  /* 0xfffffffc00a08947 */ /* 0x000fea000083ffff */
[----:B------:R-:W-:Y:S05]  /*1300*/  BSYNC.RECONVERGENT B0 ;  /* 0x0000000000007941 */ /* 0x000fea0003800200 */
.L_x_96:
        /* <DEDUP_REMOVED lines=8> */
[----:B------:R-:W-:Y:S01]  /*1390*/  HFMA2 R2, -RZ, RZ, 0, 0 ;  /* 0x00000000ff027431 */ /* 0x000fe200000001ff */
[----:B------:R-:W-:Y:S02]  /*13a0*/  BSSY.RECONVERGENT B0, `(.L_x_98) ;  /* 0x000001a000007945 */ /* 0x000fe40003800200 */
[----:B------:R1:W-:Y:S04]  /*13b0*/  STL.U8 [R16], R3 ;  /* 0x0000000310007387 */ /* 0x0003e80000100000 */
.L_x_99:
[----:B-1---5:R-:W-:Y:S01]  /*13c0*/  SHF.R.U32.HI R0, RZ, 0x2, R5 ;  /* 0x00000002ff007819 */ /* 0x022fe20000011605 */
[----:B------:R-:W-:-:S03]  /*13d0*/  VIADD R4, R4, 0x587c5 ;  /* 0x000587c504047836 */ /* 0x000fc60000000000 */
[----:B------:R-:W-:Y:S01]  /*13e0*/  LOP3.LUT R0, R0, R5, RZ, 0x3c, !PT ;  /* 0x0000000500007212 */ /* 0x000fe200078e3cff */
[----:B------:R-:W-:-:S04]  /*13f0*/  IMAD.SHL.U32 R5, R7, 0x10, RZ ;  /* 0x0000001007057824 */ /* 0x000fc800078e00ff */
[----:B------:R-:W-:-:S05]  /*1400*/  IMAD.SHL.U32 R12, R0, 0x2, RZ ;  /* 0x00000002000c7824 */ /* 0x000fca00078e00ff */
[----:B------:R-:W-:-:S04]  /*1410*/  LOP3.LUT R12, R0, R12, R5, 0x96, !PT ;  /* 0x0000000c000c7212 */ /* 0x000fc800078e9605 */
[----:B------:R-:W-:-:S04]  /*1420*/  LOP3.LUT R13, R12, R7, RZ, 0x3c, !PT ;  /* 0x000000070c0d7212 */ /* 0x000fc800078e3cff */
[----:B------:R-:W-:-:S05]  /*1430*/  IADD3 R0, PT, PT, R13, R4, RZ ;  /* 0x000000040d007210 */ /* 0x000fca0007ffe0ff */
        /* <DEDUP_REMOVED lines=10> */
[----:B------:R-:W-:Y:S01]  /*14e0*/  IMAD.MOV.U32 R11, RZ, RZ, R6 ;  /* 0x000000ffff0b7224 */ /* 0x000fe200078e0006 */
[----:B------:R-:W-:Y:S01]  /*14f0*/  MOV R6, R7 ;  /* 0x0000000700067202 */ /* 0x000fe20000000f00 */
[----:B------:R-:W-:-:S02]  /*1500*/  IMAD.MOV.U32 R5, RZ, RZ, R19 ;  /* 0x000000ffff057224 */ /* 0x000fc400078e0013 */
[----:B------:R-:W-:Y:S01]  /*1510*/  IMAD.MOV.U32 R7, RZ, RZ, R13 ;  /* 0x000000ffff077224 */ /* 0x000fe200078e000d */
[----:B--2---:R-:W-:-:S13]  /*1520*/  ISETP.NE.AND P1, PT, R12, RZ, PT ;  /* 0x000000ff0c00720c */ /* 0x004fda0003f25270 */
[----:B------:R-:W-:Y:S05]  /*1530*/  @!P0 BRA P1, `(.L_x_99) ;  /* 0xfffffffc00a08947 */ /* 0x000fea000083ffff */
[----:B------:R-:W-:Y:S05]  /*1540*/  BSYNC.RECONVERGENT B0 ;  /* 0x0000000000007941 */ /* 0x000fea0003800200 */
.L_x_98:
        /* <DEDUP_REMOVED lines=11> */
.L_x_101:
[----:B-1---5:R-:W-:Y:S01]  /*1600*/  SHF.R.U32.HI R0, RZ, 0x2, R5 ;  /* 0x00000002ff007819 */ /* 0x022fe20000011605 */
[----:B------:R-:W-:-:S03]  /*1610*/  VIADD R4, R4, 0x587c5 ;  /* 0x000587c504047836 */ /* 0x000fc60000000000 */
[----:B------:R-:W-:Y:S02]  /*1620*/  LOP3.LUT R0, R0, R5, RZ, 0x3c, !PT ;  /* 0x0000000500007212 */ /* 0x000fe400078e3cff */
[----:B------:R-:W-:-:S03]  /*1630*/  SHF.L.U32 R5, R13, 0x4, RZ ;  /* 0x000000040d057819 */ /* 0x000fc600000006ff */
[----:B------:R-:W-:-:S05]  /*1640*/  IMAD.SHL.U32 R6, R0, 0x2, RZ ;  /* 0x0000000200067824 */ /* 0x000fca00078e00ff */
[----:B------:R-:W-:-:S04]  /*1650*/  LOP3.LUT R6, R0, R6, R5, 0x96, !PT ;  /* 0x0000000600067212 */ /* 0x000fc800078e9605 */
[----:B------:R-:W-:-:S05]  /*1660*/  LOP3.LUT R7, R6, R13, RZ, 0x3c, !PT ;  /* 0x0000000d06077212 */ /* 0x000fca00078e3cff */
[----:B------:R-:W-:-:S04]  /*1670*/  IMAD.IADD R0, R7, 0x1, R4 ;  /* 0x0000000107007824 */ /* 0x000fc800078e0204 */
[----:B------:R-:W-:-:S05]  /*1680*/  IMAD.HI.U32 R5, R0, 0x4ec4ec4f, RZ ;  /* 0x4ec4ec4f00057827 */ /* 0x000fca00078e00ff */
[----:B------:R-:W-:-:S05]  /*1690*/  SHF.R.U32.HI R5, RZ, 0x4, R5 ;  /* 0x00000004ff057819 */ /* 0x000fca0000011605 */
[----:B------:R-:W-:-:S05]  /*16a0*/  IMAD R0, R5, -0x34, R0 ;  /* 0xffffffcc05007824 */ /* 0x000fca00078e0200 */
[----:B------:R-:W-:-:S05]  /*16b0*/  IADD3 R16, PT, PT, R1, R0, RZ ;  /* 0x0000000001107210 */ /* 0x000fca0007ffe0ff */
[----:B------:R-:W2:Y:S01]  /*16c0*/  LDL.U8 R6, [R16] ;  /* 0x0000000010067983 */ /* 0x000ea20000100000 */
[C---:B------:R-:W-:Y:S01]  /*16d0*/  ISETP.GE.U32.AND P0, PT, R2.reuse, 0x63, PT ;  /* 0x000000630200780c */ /* 0x040fe20003f06070 */
[----:B------:R-:W-:Y:S02]  /*16e0*/  VIADD R5, R2, 0x1 ;  /* 0x0000000102057836 */ /* 0x000fe40000000000 */
[----:B------:R-:W-:Y:S01]  /*16f0*/  IMAD.MOV.U32 R19, RZ, RZ, R14 ;  /* 0x000000ffff137224 */ /* 0x000fe200078e000e */
[----:B------:R-:W-:Y:S01]  /*1700*/  MOV R14, R15 ;  /* 0x0000000f000e7202 */ /* 0x000fe20000000f00 */
[----:B------:R-:W-:Y:S02]  /*1710*/  IMAD.MOV.U32 R15, RZ, RZ, R12 ;  /* 0x000000ffff0f7224 */ /* 0x000fe400078e000c */
[----:B------:R-:W-:Y:S02]  /*1720*/  IMAD.MOV.U32 R2, RZ, RZ, R5 ;  /* 0x000000ffff027224 */ /* 0x000fe400078e0005 */
[----:B------:R-:W-:Y:S01]  /*1730*/  IMAD.MOV.U32 R12, RZ, RZ, R13 ;  /* 0x000000ffff0c7224 */ /* 0x000fe200078e000d */
[----:B------:R-:W-:Y:S01]  /*1740*/  MOV R13, R7 ;  /* 0x00000007000d7202 */ /* 0x000fe20000000f00 */
[----:B------:R-:W-:Y:S01]  /*1750*/  IMAD.MOV.U32 R5, RZ, RZ, R19 ;  /* 0x000000ffff057224 */ /* 0x000fe200078e0013 */
[----:B--2---:R-:W-:-:S13]  /*1760*/  ISETP.NE.AND P1, PT, R6, RZ, PT ;  /* 0x000000ff0600720c */ /* 0x004fda0003f25270 */
[----:B------:R-:W-:Y:S05]  /*1770*/  @!P0 BRA P1, `(.L_x_101) ;  /* 0xfffffffc00a08947 */ /* 0x000fea000083ffff */
[----:B------:R-:W-:Y:S05]  /*1780*/  BSYNC.RECONVERGENT B0 ;  /* 0x0000000000007941 */ /* 0x000fea0003800200 */
.L_x_100:
        /* <DEDUP_REMOVED lines=11> */
.L_x_103:
        /* <DEDUP_REMOVED lines=14> */
[----:B------:R-:W-:Y:S01]  /*1920*/  IMAD.MOV.U32 R19, RZ, RZ, R10 ;  /* 0x000000ffff137224 */ /* 0x000fe200078e000a */
[----:B------:R-:W-:Y:S01]  /*1930*/  IADD3 R5, PT, PT, R2, 0x1, RZ ;  /* 0x0000000102057810 */ /* 0x000fe20007ffe0ff */
[----:B------:R-:W-:Y:S01]  /*1940*/  IMAD.MOV.U32 R10, RZ, RZ, R11 ;  /* 0x000000ffff0a7224 */ /* 0x000fe200078e000b */
[----:B------:R-:W-:Y:S01]  /*1950*/  MOV R11, R6 ;  /* 0x00000006000b7202 */ /* 0x000fe20000000f00 */
[----:B------:R-:W-:Y:S02]  /*1960*/  IMAD.MOV.U32 R6, RZ, RZ, R7 ;  /* 0x000000ffff067224 */ /* 0x000fe400078e0007 */
[----:B------:R-:W-:Y:S02]  /*1970*/  IMAD.MOV.U32 R2, RZ, RZ, R5 ;  /* 0x000000ffff027224 */ /* 0x000fe400078e0005 */
[----:B------:R-:W-:-:S02]  /*1980*/  IMAD.MOV.U32 R5, RZ, RZ, R19 ;  /* 0x000000ffff057224 */ /* 0x000fc400078e0013 */
[----:B------:R-:W-:Y:S01]  /*1990*/  IMAD.MOV.U32 R7, RZ, RZ, R13 ;  /* 0x000000ffff077224 */ /* 0x000fe200078e000d */
[----:B--2---:R-:W-:-:S13]  /*19a0*/  ISETP.NE.AND P1, PT, R12, RZ, PT ;  /* 0x000000ff0c00720c */ /* 0x004fda0003f25270 */
[----:B------:R-:W-:Y:S05]  /*19b0*/  @!P0 BRA P1, `(.L_x_103) ;  /* 0xfffffffc00a08947 */ /* 0x000fea000083ffff */
[----:B------:R-:W-:Y:S05]  /*19c0*/  BSYNC.RECONVERGENT B0 ;  /* 0x0000000000007941 */ /* 0x000fea0003800200 */
.L_x_102:
[----:B------:R-:W-:Y:S01]  /*19d0*/  MOV R18, R4 ;  /* 0x0000000400127202 */ /* 0x000fe20000000f00 */
        /* <DEDUP_REMOVED lines=10> */
.L_x_105:
[----:B-1---5:R-:W-:Y:S02]  /*1a80*/  SHF.R.U32.HI R0, RZ, 0x2, R5 ;  /* 0x00000002ff007819 */ /* 0x022fe40000011605 */
[----:B------:R-:W-:Y:S02]  /*1a90*/  IADD3 R4, PT, PT, R4, 0x587c5, RZ ;  /* 0x000587c504047810 */ /* 0x000fe40007ffe0ff */
[----:B------:R-:W-:Y:S01]  /*1aa0*/  LOP3.LUT R0, R0, R5, RZ, 0x3c, !PT ;  /* 0x0000000500007212 */ /* 0x000fe200078e3cff */
[----:B------:R-:W-:-:S04]  /*1ab0*/  IMAD.SHL.U32 R5, R13, 0x10, RZ ;  /* 0x000000100d057824 */ /* 0x000fc800078e00ff */
        /* <DEDUP_REMOVED lines=21> */
.L_x_104:
        /* <DEDUP_REMOVED lines=11> */
.L_x_107:
        /* <DEDUP_REMOVED lines=25> */
.L_x_106:
        /* <DEDUP_REMOVED lines=11> */
[----:B------:R-:W-:Y:S01]  /*1f00*/  BSSY.RECONVERGENT B0, `(.L_x_108) ;  /* 0x000001b000007945 */ /* 0x000fe20003800200 */
[----:B------:R-:W-:-:S02]  /*1f10*/  IMAD.MOV.U32 R2, RZ, RZ, RZ ;  /* 0x000000ffff027224 */ /* 0x000fc400078e00ff */
[----:B------:R2:W-:Y:S05]  /*1f20*/  STL.U8 [R18], R3 ;  /* 0x0000000312007387 */ /* 0x0005ea0000100000 */
.L_x_109:
[----:B--2--5:R-:W-:Y:S01]  /*1f30*/  SHF.R.U32.HI R0, RZ, 0x2, R13 ;  /* 0x00000002ff007819 */ /* 0x024fe2000001160d */
[----:B------:R-:W-:Y:S01]  /*1f40*/  VIADD R12, R12, 0x587c5 ;  /* 0x000587c50c0c7836 */ /* 0x000fe20000000000 */
[----:B------:R-:W-:Y:S02]  /*1f50*/  SHF.L.U32 R7, R15, 0x4, RZ ;  /* 0x000000040f077819 */ /* 0x000fe400000006ff */
[----:B------:R-:W-:-:S05]  /*1f60*/  LOP3.LUT R0, R0, R13, RZ, 0x3c, !PT ;  /* 0x0000000d00007212 */ /* 0x000fca00078e3cff */
        /* <DEDUP_REMOVED lines=21> */
.L_x_108:
        /* <DEDUP_REMOVED lines=11> */
.L_x_111:
        /* <DEDUP_REMOVED lines=25> */
.L_x_110:
        /* <DEDUP_REMOVED lines=11> */
.L_x_113:
        /* <DEDUP_REMOVED lines=25> */
.L_x_112:
        /* <DEDUP_REMOVED lines=11> */
.L_x_115:
        /* <DEDUP_REMOVED lines=25> */
.L_x_114:
[----:B------:R-:W-:Y:S01]  /*2780*/  IMAD.MOV.U32 R18, RZ, RZ, R6 ;  /* 0x000000ffff127224 */ /* 0x000fe200078e0006 */
[----:B------:R-:W-:Y:S04]  /*2790*/  STG.E.64 desc[UR6][R32.64+0x8], R12 ;  /* 0x0000080c20007986 */ /* 0x000fe8000c101b06 */
[----:B------:R-:W-:Y:S04]  /*27a0*/  STG.E.64 desc[UR6][R32.64+0x10], R10 ;  /* 0x0000100a20007986 */ /* 0x000fe8000c101b06 */
[----:B------:R-:W-:Y:S04]  /*27b0*/  STG.E.64 desc[UR6][R32.64], R18 ;  /* 0x0000001220007986 */ /* 0x000fe8000c101b06 */
[----:B------:R1:W-:Y:S04]  /*27c0*/  STG.E desc[UR6][R4.64+0x10], R0 ;  /* 0x0000100004007986 */ /* 0x0003e8000c101906 */
[----:B------:R-:W2:Y:S04]  /*27d0*/  LDG.E R7, desc[UR6][R8.64+0x4] ;  /* 0x0000040608077981 */ /* 0x000ea8000c1e1900 */
[----:B------:R-:W3:Y:S04]  /*27e0*/  LDG.E R14, desc[UR6][R4.64] ;  /* 0x00000006040e7981 */ /* 0x000ee8000c1e1900 */
[----:B------:R-:W4:Y:S04]  /*27f0*/  LDG.E R16, desc[UR6][R4.64+0x8] ;  /* 0x0000080604107981 */ /* 0x000f28000c1e1900 */
[----:B------:R-:W5:Y:S04]  /*2800*/  LDG.E R17, desc[UR6][R4.64+0xc] ;  /* 0x00000c0604117981 */ /* 0x000f68000c1e1900 */
[----:B------:R-:W5:Y:S04]  /*2810*/  LDG.E R6, desc[UR6][R8.64] ;  /* 0x0000000608067981 */ /* 0x000f68000c1e1900 */
[----:B------:R1:W5:Y:S01]  /*2820*/  LDG.E R15, desc[UR6][R4.64+0x4] ;  /* 0x00000406040f7981 */ /* 0x000362000c1e1900 */
[----:B------:R-:W-:Y:S01]  /*2830*/  IMAD.MOV.U32 R25, RZ, RZ, 0x3a83126f ;  /* 0x3a83126fff197424 */ /* 0x000fe200078e00ff */
[----:B------:R-:W-:Y:S02]  /*2840*/  BSSY.RECONVERGENT B0, `(.L_x_116) ;  /* 0x0000027000007945 */ /* 0x000fe40003800200 */
[----:B------:R0:W-:Y:S01]  /*2850*/  STL.U8 [R2], R3 ;  /* 0x0000000302007387 */ /* 0x0001e20000100000 */
[----:B-1----:R-:W-:-:S05]  /*2860*/  MOV R4, 0x447a0000 ;  /* 0x447a000000047802 */ /* 0x002fca0000000f00 */
[----:B------:R-:W-:-:S04]  /*2870*/  FFMA R4, R25, -R4, 1 ;  /* 0x3f80000019047423 */ /* 0x000fc80000000804 */
[----:B------:R-:W-:Y:S01]  /*2880*/  FFMA R25, R4, R25, 0.0010000000474974513054 ;  /* 0x3a83126f04197423 */ /* 0x000fe20000000019 */
[----:B--2---:R-:W-:Y:S02]  /*2890*/  ISETP.GE.AND P0, PT, R7, RZ, PT ;  /* 0x000000ff0700720c */ /* 0x004fe40003f06270 */
[----:B------:R-:W-:Y:S02]  /*28a0*/  SHF.R.S32.HI R7, RZ, 0x1, R7 ;  /* 0x00000001ff077819 */ /* 0x000fe40000011407 */
[----:B---3--:R-:W-:Y:S02]  /*28b0*/  ISETP.GE.AND P1, PT, R14, RZ, PT ;  /* 0x000000ff0e00720c */ /* 0x008fe40003f26270 */
[----:B------:R-:W-:Y:S02]  /*28c0*/  SHF.R.S32.HI R14, RZ, 0x2, R14 ;  /* 0x00000002ff0e7819 */ /* 0x000fe4000001140e */
[----:B------:R-:W-:Y:S02]  /*28d0*/  LOP3.LUT R7, R7, 0xfffffffe, RZ, 0xc0, !PT ;  /* 0xfffffffe07077812 */ /* 0x000fe400078ec0ff */
[----:B----4-:R-:W-:Y:S01]  /*28e0*/  ISETP.GE.AND P2, PT, R16, RZ, PT ;  /* 0x000000ff1000720c */ /* 0x010fe20003f46270 */
[----:B------:R-:W-:Y:S01]  /*28f0*/  IMAD R11, R14, 0x3, RZ ;  /* 0x000000030e0b7824 */ /* 0x000fe200078e02ff */
[----:B-----5:R-:W-:-:S02]  /*2900*/  ISETP.GE.AND P3, PT, R17, RZ, PT ;  /* 0x000000ff1100720c */ /* 0x020fc40003f66270 */
[----:B------:R-:W-:Y:S02]  /*2910*/  SHF.R.S32.HI R16, RZ, 0x2, R16 ;  /* 0x00000002ff107819 */ /* 0x000fe40000011410 */
[----:B------:R-:W-:Y:S02]  /*2920*/  SHF.R.S32.HI R17, RZ, 0x2, R17 ;  /* 0x00000002ff117819 */ /* 0x000fe40000011411 */
[----:B------:R-:W-:Y:S01]  /*2930*/  VIMNMX R6, PT, PT, RZ, R6, !PT ;  /* 0x00000006ff067248 */ /* 0x000fe20007fe0100 */
[----:B------:R-:W-:Y:S01]  /*2940*/  IMAD R12, R16, 0x5, RZ ;  /* 0x00000005100c7824 */ /* 0x000fe200078e02ff */
[----:B------:R-:W-:Y:S01]  /*2950*/  SEL R7, R7, RZ, P0 ;  /* 0x000000ff07077207 */ /* 0x000fe20000000000 */
[----:B------:R-:W-:Y:S01]  /*2960*/  IMAD R13, R17, 0x6, RZ ;  /* 0x00000006110d7824 */ /* 0x000fe200078e02ff */
[----:B------:R-:W-:Y:S02]  /*2970*/  VIMNMX R10, PT, PT, RZ, R15, !PT ;  /* 0x0000000fff0a7248 */ /* 0x000fe40007fe0100 */
[----:B------:R-:W-:-:S02]  /*2980*/  LEA.HI R6, R6, R7, RZ, 0x1e ;  /* 0x0000000706067211 */ /* 0x000fc400078ff0ff */
[----:B------:R-:W-:Y:S02]  /*2990*/  LOP3.LUT R10, R10, 0x7ffffffc, RZ, 0xc0, !PT ;  /* 0x7ffffffc0a0a7812 */ /* 0x000fe400078ec0ff */
[----:B------:R-:W-:Y:S02]  /*29a0*/  SEL R11, R11, RZ, P1 ;  /* 0x000000ff0b0b7207 */ /* 0x000fe40000800000 */
[----:B------:R-:W-:Y:S02]  /*29b0*/  SEL R12, R12, RZ, P2 ;  /* 0x000000ff0c0c7207 */ /* 0x000fe40001000000 */
[----:B------:R-:W-:Y:S02]  /*29c0*/  SEL R13, R13, RZ, P3 ;  /* 0x000000ff0d0d7207 */ /* 0x000fe40001800000 */
[----:B------:R-:W-:Y:S02]  /*29d0*/  IADD3 R6, PT, PT, R10, R6, R11 ;  /* 0x000000060a067210 */ /* 0x000fe40007ffe00b */
[----:B------:R-:W-:-:S02]  /*29e0*/  SHF.R.U32.HI R14, RZ, 0x2, R0 ;  /* 0x00000002ff0e7819 */ /* 0x000fc40000011600 */
[----:B------:R-:W-:-:S05]  /*29f0*/  IADD3 R5, PT, PT, R13, R6, R12 ;  /* 0x000000060d057210 */ /* 0x000fca0007ffe00c */
[----:B------:R-:W-:-:S05]  /*2a00*/  IMAD R0, R14, 0x7, R5 ;  /* 0x000000070e007824 */ /* 0x000fca00078e0205 */
[----:B------:R-:W-:-:S04]  /*2a10*/  I2FP.F32.S32 R0, R0 ;  /* 0x0000000000007245 */ /* 0x000fc80000201400 */
[----:B------:R-:W1:Y:S01]  /*2a20*/  FCHK P0, R0, 1000 ;  /* 0x447a000000007902 */ /* 0x000e620000000000 */
[----:B------:R-:W-:-:S04]  /*2a30*/  FFMA R4, R0, R25, RZ ;  /* 0x0000001900047223 */ /* 0x000fc800000000ff */
[----:B------:R-:W-:-:S04]  /*2a40*/  FFMA R5, R4, -1000, R0 ;  /* 0xc47a000004057823 */ /* 0x000fc80000000000 */
[----:B------:R-:W-:Y:S01]  /*2a50*/  FFMA R25, R25, R5, R4 ;  /* 0x0000000519197223 */ /* 0x000fe20000000004 */
[----:B01----:R-:W-:Y:S06]  /*2a60*/  @!P0 BRA `(.L_x_117) ;  /* 0x0000000000108947 */ /* 0x003fec0003800000 */
[----:B------:R-:W-:Y:S01]  /*2a70*/  IMAD.MOV.U32 R7, RZ, RZ, 0x447a0000 ;  /* 0x447a0000ff077424 */ /* 0x000fe200078e00ff */
[----:B------:R-:W-:-:S07]  /*2a80*/  MOV R16, 0x2aa0 ;  /* 0x00002aa000107802 */ /* 0x000fce0000000f00 */
[----:B------:R-:W-:Y:S05]  /*2a90*/  CALL.REL.NOINC `($__internal_3_$__cuda_sm3x_div_rn_noftz_f32_slowpath) ;  /* 0x0000002800887944 */ /* 0x000fea0003c00000 */
[----:B------:R-:W-:-:S07]  /*2aa0*/  IMAD.MOV.U32 R25, RZ, RZ, R6 ;  /* 0x000000ffff197224 */ /* 0x000fce00078e0006 */
.L_x_117:
[----:B------:R-:W-:Y:S05]  /*2ab0*/  BSYNC.RECONVERGENT B0 ;  /* 0x0000000000007941 */ /* 0x000fea0003800200 */
.L_x_116:
[----:B------:R-:W2:Y:S04]  /*2ac0*/  LDG.E R3, desc[UR6][R8.64+0xc] ;  /* 0x00000c0608037981 */ /* 0x000ea8000c1e1900 */
[----:B------:R-:W3:Y:S01]  /*2ad0*/  LDG.E R0, desc[UR6][R8.64+0x8] ;  /* 0x0000080608007981 */ /* 0x000ee2000c1e1900 */
[----:B------:R-:W-:Y:S01]  /*2ae0*/  HFMA2 R5, -RZ, RZ, 4.4765625, 0 ;  /* 0x447a0000ff057431 */ /* 0x000fe200000001ff */
[----:B------:R-:W-:Y:S01]  /*2af0*/  BSSY.RECONVERGENT B0, `(.L_x_118) ;  /* 0x0000018000007945 */ /* 0x000fe20003800200 */
[----:B--2---:R-:W-:Y:S02]  /*2b00*/  SHF.R.S32.HI R2, RZ, 0x1, R3 ;  /* 0x00000001ff027819 */ /* 0x004fe40000011403 */
[----:B------:R-:W-:Y:S02]  /*2b10*/  ISETP.GE.AND P0, PT, R3, RZ, PT ;  /* 0x000000ff0300720c */ /* 0x000fe40003f06270 */
[----:B------:R-:W-:-:S02]  /*2b20*/  LOP3.LUT R2, R2, 0xfffffffe, RZ, 0xc0, !PT ;  /* 0xfffffffe02027812 */ /* 0x000fc400078ec0ff */
[----:B---3--:R-:W-:Y:S02]  /*2b30*/  VIMNMX R0, PT, PT, RZ, R0, !PT ;  /* 0x00000000ff007248 */ /* 0x008fe40007fe0100 */
[----:B------:R-:W-:Y:S01]  /*2b40*/  SEL R3, R2, RZ, P0 ;  /* 0x000000ff02037207 */ /* 0x000fe20000000000 */
[----:B------:R-:W-:-:S03]  /*2b50*/  IMAD.MOV.U32 R2, RZ, RZ, 0x3a83126f ;  /* 0x3a83126fff027424 */ /* 0x000fc600078e00ff */
[----:B------:R-:W-:Y:S01]  /*2b60*/  LEA.HI R0, R0, R3, RZ, 0x1e ;  /* 0x0000000300007211 */ /* 0x000fe200078ff0ff */
[----:B------:R-:W-:-:S03]  /*2b70*/  FFMA R5, R2, -R5, 1 ;  /* 0x3f80000002057423 */ /* 0x000fc60000000805 */
[----:B------:R-:W-:Y:S01]  /*2b80*/  IADD3 R0, PT, PT, R10, R0, R11 ;  /* 0x000000000a007210 */ /* 0x000fe20007ffe00b */
[----:B------:R-:W-:-:S03]  /*2b90*/  FFMA R2, R5, R2, 0.0010000000474974513054 ;  /* 0x3a83126f05027423 */ /* 0x000fc60000000002 */
[----:B------:R-:W-:-:S05]  /*2ba0*/  IADD3 R3, PT, PT, R13, R0, R12 ;  /* 0x000000000d037210 */ /* 0x000fca0007ffe00c */
[----:B------:R-:W-:-:S05]  /*2bb0*/  IMAD R3, R14, 0x7, R3 ;  /* 0x000000070e037824 */ /* 0x000fca00078e0203 */
[----:B------:R-:W-:-:S04]  /*2bc0*/  I2FP.F32.S32 R4, R3 ;  /* 0x0000000300047245 */ /* 0x000fc80000201400 */
[----:B------:R-:W0:Y:S01]  /*2bd0*/  FCHK P0, R4, 1000 ;  /* 0x447a000004007902 */ /* 0x000e220000000000 */
[----:B------:R-:W-:-:S04]  /*2be0*/  FFMA R3, R2, R4, RZ ;  /* 0x0000000402037223 */ /* 0x000fc800000000ff */
[----:B------:R-:W-:-:S04]  /*2bf0*/  FFMA R0, R3, -1000, R4 ;  /* 0xc47a000003007823 */ /* 0x000fc80000000004 */
[----:B------:R-:W-:Y:S01]  /*2c00*/  FFMA R2, R2, R0, R3 ;  /* 0x0000000002027223 */ /* 0x000fe20000000003 */
[----:B0-----:R-:W-:Y:S06]  /*2c10*/  @!P0 BRA `(.L_x_119) ;  /* 0x0000000000148947 */ /* 0x001fec0003800000 */
[----:B------:R-:W-:Y:S01]  /*2c20*/  IMAD.MOV.U32 R0, RZ, RZ, R4 ;  /* 0x000000ffff007224 */ /* 0x000fe200078e0004 */
[----:B------:R-:W-:Y:S01]  /*2c30*/  MOV R16, 0x2c60 ;  /* 0x00002c6000107802 */ /* 0x000fe20000000f00 */
[----:B------:R-:W-:-:S07]  /*2c40*/  IMAD.MOV.U32 R7, RZ, RZ, 0x447a0000 ;  /* 0x447a0000ff077424 */ /* 0x000fce00078e00ff */
[----:B------:R-:W-:Y:S05]  /*2c50*/  CALL.REL.NOINC `($__internal_3_$__cuda_sm3x_div_rn_noftz_f32_slowpath) ;  /* 0x0000002800187944 */ /* 0x000fea0003c00000 */
[----:B------:R-:W-:-:S07]  /*2c60*/  IMAD.MOV.U32 R2, RZ, RZ, R6 ;  /* 0x000000ffff027224 */ /* 0x000fce00078e0006 */
.L_x_119:
[----:B------:R-:W-:Y:S05]  /*2c70*/  BSYNC.RECONVERGENT B0 ;  /* 0x0000000000007941 */ /* 0x000fea0003800200 */
.L_x_118:
[----:B------:R-:W2:Y:S04]  /*2c80*/  LDG.E R4, desc[UR6][R8.64+0x14] ;  /* 0x0000140608047981 */ /* 0x000ea8000c1e1900 */
[----:B------:R-:W3:Y:S01]  /*2c90*/  LDG.E R0, desc[UR6][R8.64+0x10] ;  /* 0x0000100608007981 */ /* 0x000ee2000c1e1900 */
[----:B------:R-:W-:Y:S01]  /*2ca0*/  IMAD.MOV.U32 R5, RZ, RZ, 0x447a0000 ;  /* 0x447a0000ff057424 */ /* 0x000fe200078e00ff */
[----:B------:R-:W-:Y:S01]  /*2cb0*/  BSSY.RECONVERGENT B0, `(.L_x_120) ;  /* 0x0000018000007945 */ /* 0x000fe20003800200 */
[----:B--2---:R-:W-:Y:S02]  /*2cc0*/  SHF.R.S32.HI R3, RZ, 0x1, R4 ;  /* 0x00000001ff037819 */ /* 0x004fe40000011404 */
[----:B------:R-:W-:Y:S02]  /*2cd0*/  ISETP.GE.AND P0, PT, R4, RZ, PT ;  /* 0x000000ff0400720c */ /* 0x000fe40003f06270 */
[----:B------:R-:W-:-:S02]  /*2ce0*/  LOP3.LUT R3, R3, 0xfffffffe, RZ, 0xc0, !PT ;  /* 0xfffffffe03037812 */ /* 0x000fc400078ec0ff */
[----:B---3--:R-:W-:Y:S02]  /*2cf0*/  VIMNMX R0, PT, PT, RZ, R0, !PT ;  /* 0x00000000ff007248 */ /* 0x008fe40007fe0100 */
[----:B------:R-:W-:-:S04]  /*2d00*/  SEL R3, R3, RZ, P0 ;  /* 0x000000ff03037207 */ /* 0x000fc80000000000 */
[----:B------:R-:W-:-:S04]  /*2d10*/  LEA.HI R0, R0, R3, RZ, 0x1e ;  /* 0x0000000300007211 */ /* 0x000fc800078ff0ff */
[----:B------:R-:W-:-:S04]  /*2d20*/  IADD3 R0, PT, PT, R10, R0, R11 ;  /* 0x000000000a007210 */ /* 0x000fc80007ffe00b */
[----:B------:R-:W-:Y:S02]  /*2d30*/  IADD3 R3, PT, PT, R13, R0, R12 ;  /* 0x000000000d037210 */ /* 0x000fe40007ffe00c */
[----:B------:R-:W-:-:S03]  /*2d40*/  MOV R0, 0x3a83126f ;  /* 0x3a83126f00007802 */ /* 0x000fc60000000f00 */
[----:B------:R-:W-:Y:S02]  /*2d50*/  IMAD R3, R14, 0x7, R3 ;  /* 0x000000070e037824 */ /* 0x000fe400078e0203 */
[----:B------:R-:W-:-:S03]  /*2d60*/  FFMA R5, R0, -R5, 1 ;  /* 0x3f80000000057423 */ /* 0x000fc60000000805 */
[----:B------:R-:W-:Y:S01]  /*2d70*/  I2FP.F32.S32 R7, R3 ;  /* 0x0000000300077245 */ /* 0x000fe20000201400 */
[----:B------:R-:W-:-:S03]  /*2d80*/  FFMA R3, R5, R0, 0.0010000000474974513054 ;  /* 0x3a83126f05037423 */ /* 0x000fc60000000000 */
        /* <DEDUP_REMOVED lines=9> */
[----:B------:R-:W-:-:S07]  /*2e20*/  MOV R3, R6 ;  /* 0x0000000600037202 */ /* 0x000fce0000000f00 */
.L_x_121:
[----:B------:R-:W-:Y:S05]  /*2e30*/  BSYNC.RECONVERGENT B0 ;  /* 0x0000000000007941 */ /* 0x000fea0003800200 */
.L_x_120:
        /* <DEDUP_REMOVED lines=22> */
[----:B------:R-:W-:Y:S02]  /*2fa0*/  HFMA2 R7, -RZ, RZ, 4.4765625, 0 ;  /* 0x447a0000ff077431 */ /* 0x000fe400000001ff */
[----:B------:R-:W-:Y:S01]  /*2fb0*/  IMAD.MOV.U32 R0, RZ, RZ, R6 ;  /* 0x000000ffff007224 */ /* 0x000fe200078e0006 */
[----:B------:R-:W-:-:S07]  /*2fc0*/  MOV R16, 0x2fe0 ;  /* 0x00002fe000107802 */ /* 0x000fce0000000f00 */
[----:B------:R-:W-:Y:S05]  /*2fd0*/  CALL.REL.NOINC `($__internal_3_$__cuda_sm3x_div_rn_noftz_f32_slowpath) ;  /* 0x0000002400387944 */ /* 0x000fea0003c00000 */
[----:B------:R-:W-:-:S07]  /*2fe0*/  IMAD.MOV.U32 R4, RZ, RZ, R6 ;  /* 0x000000ffff047224 */ /* 0x000fce00078e0006 */
.L_x_123:
[----:B------:R-:W-:Y:S05]  /*2ff0*/  BSYNC.RECONVERGENT B0 ;  /* 0x0000000000007941 */ /* 0x000fea0003800200 */
.L_x_122:
        /* <DEDUP_REMOVED lines=11> */
[----:B------:R-:W-:Y:S01]  /*30b0*/  IADD3 R5, PT, PT, R13, R0, R12 ;  /* 0x000000000d057210 */ /* 0x000fe20007ffe00c */
[----:B------:R-:W-:-:S04]  /*30c0*/  IMAD.MOV.U32 R0, RZ, RZ, 0x3a83126f ;  /* 0x3a83126fff007424 */ /* 0x000fc800078e00ff */
        /* <DEDUP_REMOVED lines=9> */
[----:B------:R-:W-:Y:S01]  /*3160*/  MOV R0, R15 ;  /* 0x0000000f00007202 */ /* 0x000fe20000000f00 */
[----:B------:R-:W-:Y:S01]  /*3170*/  IMAD.MOV.U32 R7, RZ, RZ, 0x447a0000 ;  /* 0x447a0000ff077424 */ /* 0x000fe200078e00ff */
[----:B------:R-:W-:-:S07]  /*3180*/  MOV R16, 0x31a0 ;  /* 0x000031a000107802 */ /* 0x000fce0000000f00 */
[----:B------:R-:W-:Y:S05]  /*3190*/  CALL.REL.NOINC `($__internal_3_$__cuda_sm3x_div_rn_noftz_f32_slowpath) ;  /* 0x0000002000c87944 */ /* 0x000fea0003c00000 */
[----:B------:R-:W-:-:S07]  /*31a0*/  IMAD.MOV.U32 R5, RZ, RZ, R6 ;  /* 0x000000ffff057224 */ /* 0x000fce00078e0006 */
.L_x_125:
[----:B------:R-:W-:Y:S05]  /*31b0*/  BSYNC.RECONVERGENT B0 ;  /* 0x0000000000007941 */ /* 0x000fea0003800200 */
.L_x_124:
[----:B------:R-:W2:Y:S04]  /*31c0*/  LDG.E R7, desc[UR6][R8.64+0x2c] ;  /* 0x00002c0608077981 */ /* 0x000ea8000c1e1900 */
[----:B------:R-:W3:Y:S01]  /*31d0*/  LDG.E R0, desc[UR6][R8.64+0x28] ;  /* 0x0000280608007981 */ /* 0x000ee2000c1e1900 */
        /* <DEDUP_REMOVED lines=8> */
[----:B------:R-:W-:-:S03]  /*3260*/  HFMA2 R7, -RZ, RZ, 4.4765625, 0 ;  /* 0x447a0000ff077431 */ /* 0x000fc600000001ff */
[----:B------:R-:W-:-:S04]  /*3270*/  IADD3 R0, PT, PT, R10, R0, R11 ;  /* 0x000000000a007210 */ /* 0x000fc80007ffe00b */
[----:B------:R-:W-:Y:S01]  /*3280*/  IADD3 R13, PT, PT, R13, R0, R12 ;  /* 0x000000000d0d7210 */ /* 0x000fe20007ffe00c */
[----:B------:R-:W-:-:S04]  /*3290*/  FFMA R7, R6, -R7, 1 ;  /* 0x3f80000006077423 */ /* 0x000fc80000000807 */
[----:B------:R-:W-:Y:S02]  /*32a0*/  IMAD R13, R14, 0x7, R13 ;  /* 0x000000070e0d7824 */ /* 0x000fe400078e020d */
[----:B------:R-:W-:-:S03]  /*32b0*/  FFMA R6, R7, R6, 0.0010000000474974513054 ;  /* 0x3a83126f07067423 */ /* 0x000fc60000000006 */
        /* <DEDUP_REMOVED lines=10> */
.L_x_127:
[----:B------:R-:W-:Y:S05]  /*3360*/  BSYNC.RECONVERGENT B0 ;  /* 0x0000000000007941 */ /* 0x000fea0003800200 */
.L_x_126:
[----:B------:R-:W-:Y:S01]  /*3370*/  IMAD.MOV.U32 R12, RZ, RZ, 0x3ecccccd ;  /* 0x3ecccccdff0c7424 */ /* 0x000fe200078e00ff */
[----:B------:R-:W-:Y:S01]  /*3380*/  MOV R0, 0x41700000 ;  /* 0x4170000000007802 */ /* 0x000fe20000000f00 */
[----:B------:R-:W-:Y:S02]  /*3390*/  IMAD.MOV.U32 R7, RZ, RZ, RZ ;  /* 0x000000ffff077224 */ /* 0x000fe400078e00ff */
[----:B------:R-:W-:Y:S02]  /*33a0*/  IMAD.MOV.U32 R29, RZ, RZ, RZ ;  /* 0x000000ffff1d7224 */ /* 0x000fe400078e00ff */
[-C--:B------:R-:W-:Y:S01]  /*33b0*/  FFMA R8, R3, R12.reuse, 0.30000001192092895508 ;  /* 0x3e99999a03087423 */ /* 0x080fe2000000000c */
[-C--:B------:R-:W-:Y:S01]  /*33c0*/  FFMA R9, R4, R12.reuse, 0.30000001192092895508 ;  /* 0x3e99999a04097423 */ /* 0x080fe2000000000c */
[-C--:B------:R-:W-:Y:S01]  /*33d0*/  FFMA R10, R5, R12.reuse, 0.30000001192092895508 ;  /* 0x3e99999a050a7423 */ /* 0x080fe2000000000c */
[----:B------:R-:W-:-:S07]  /*33e0*/  FFMA R11, R25, R12, 0.30000001192092895508 ;  /* 0x3e99999a190b7423 */ /* 0x000fce000000000c */
.L_x_152:
[----:B0-----:R-:W2:Y:S01]  /*33f0*/  LDG.E.64 R14, desc[UR6][R32.64] ;  /* 0x00000006200e7981 */ /* 0x001ea2000c1e1b00 */
[----:B------:R-:W0:Y:S03]  /*3400*/  LDC.64 R30, c[0x0][0x3a0] ;  /* 0x0000e800ff1e7b82 */ /* 0x000e260000000a00 */
[----:B-1----:R-:W3:Y:S04]  /*3410*/  LDG.E.64 R16, desc[UR6][R32.64+0x10] ;  /* 0x0000100620107981 */ /* 0x002ee8000c1e1b00 */
[----:B------:R-:W4:Y:S01]  /*3420*/  LDG.E.64 R18, desc[UR6][R32.64+0x8] ;  /* 0x0000080620127981 */ /* 0x000f22000c1e1b00 */
[----:B------:R-:W-:Y:S01]  /*3430*/  IMAD R35, R24, 0x30, R29 ;  /* 0x0000003018237824 */ /* 0x000fe200078e021d */
[----:B------:R-:W-:Y:S03]  /*3440*/  BSSY.RECONVERGENT B0, `(.L_x_128) ;  /* 0x0000020000007945 */ /* 0x000fe60003800200 */
[----:B0-----:R-:W-:Y:S01]  /*3450*/  IMAD.WIDE R34, R35, 0x4, R30 ;  /* 0x0000000423227825 */ /* 0x001fe200078e021e */
[----:B--2---:R-:W-:-:S03]  /*3460*/  SHF.R.U32.HI R12, RZ, 0x2, R15 ;  /* 0x00000002ff0c7819 */ /* 0x004fc6000001160f */
[----:B------:R-:W-:Y:S01]  /*3470*/  VIADD R14, R14, 0x587c5 ;  /* 0x000587c50e0e7836 */ /* 0x000fe20000000000 */
[----:B------:R-:W-:Y:S01]  /*3480*/  LOP3.LUT R12, R12, R15, RZ, 0x3c, !PT ;  /* 0x0000000f0c0c7212 */ /* 0x000fe200078e3cff */
[----:B---3--:R-:W-:Y:S01]  /*3490*/  IMAD.SHL.U32 R13, R17, 0x10, RZ ;  /* 0x00000010110d7824 */ /* 0x008fe200078e00ff */
[----:B------:R-:W-:Y:S02]  /*34a0*/  MOV R20, R17 ;  /* 0x0000001100147202 */ /* 0x000fe40000000f00 */
[----:B------:R-:W-:-:S04]  /*34b0*/  SHF.L.U32 R15, R12, 0x1, RZ ;  /* 0x000000010c0f7819 */ /* 0x000fc800000006ff */
[----:B------:R-:W-:Y:S01]  /*34c0*/  LOP3.LUT R12, R12, R15, R13, 0x96, !PT ;  /* 0x0000000f0c0c7212 */ /* 0x000fe200078e960d */
[----:B----4-:R-:W-:-:S03]  /*34d0*/  IMAD.MOV.U32 R15, RZ, RZ, R18 ;  /* 0x000000ffff0f7224 */ /* 0x010fc600078e0012 */
[----:B------:R-:W-:Y:S01]  /*34e0*/  LOP3.LUT R21, R12, R17, RZ, 0x3c, !PT ;  /* 0x000000110c157212 */ /* 0x000fe200078e3cff */
[----:B------:R-:W-:Y:S02]  /*34f0*/  IMAD.MOV.U32 R12, RZ, RZ, 0x2f800000 ;  /* 0x2f800000ff0c7424 */ /* 0x000fe400078e00ff */
[----:B------:R-:W-:Y:S02]  /*3500*/  IMAD.MOV.U32 R17, RZ, RZ, R16 ;  /* 0x000000ffff117224 */ /* 0x000fe400078e0010 */
[----:B------:R-:W-:Y:S01]  /*3510*/  IMAD.IADD R13, R21, 0x1, R14 ;  /* 0x00000001150d7824 */ /* 0x000fe200078e020e */
[----:B------:R0:W-:Y:S01]  /*3520*/  STG.E.64 desc[UR6][R32.64+0x10], R20 ;  /* 0x0000101420007986 */ /* 0x0001e2000c101b06 */
[----:B------:R-:W-:Y:S02]  /*3530*/  IMAD.MOV.U32 R16, RZ, RZ, R19 ;  /* 0x000000ffff107224 */ /* 0x000fe400078e0013 */
[----:B------:R-:W-:Y:S01]  /*3540*/  HFMA2 R19, -RZ, RZ, 0, 0 ;  /* 0x00000000ff137431 */ /* 0x000fe200000001ff */
[----:B------:R-:W-:-:S05]  /*3550*/  I2FP.F32.U32 R13, R13 ;  /* 0x0000000d000d7245 */ /* 0x000fca0000201000 */
[----:B------:R-:W-:-:S04]  /*3560*/  FFMA R22, R13, R12, 1.1641532182693481445e-10 ;  /* 0x2f0000000d167423 */ /* 0x000fc8000000000c */
[----:B------:R-:W-:-:S05]  /*3570*/  FFMA R22, R22, 0.30000001192092895508, R11 ;  /* 0x3e99999a16167823 */ /* 0x000fca000000000b */
[----:B------:R-:W-:-:S13]  /*3580*/  FSETP.GEU.AND P0, PT, R22, 0.20000000298023223877, PT ;  /* 0x3e4ccccd1600780b */ /* 0x000fda0003f0e000 */
[----:B0-----:R-:W-:Y:S05]  /*3590*/  @!P0 BRA `(.L_x_129) ;  /* 0x0000000000288947 */ /* 0x001fea0003800000 */
[----:B------:R-:W-:Y:S01]  /*35a0*/  FSETP.GEU.AND P0, PT, R22, 0.40000000596046447754, PT ;  /* 0x3ecccccd1600780b */ /* 0x000fe20003f0e000 */
[----:B------:R-:W-:-:S12]  /*35b0*/  IMAD.MOV.U32 R19, RZ, RZ, 0x1 ;  /* 0x00000001ff137424 */ /* 0x000fd800078e00ff */
[----:B------:R-:W-:Y:S05]  /*35c0*/  @!P0 BRA `(.L_x_129) ;  /* 0x00000000001c8947 */ /* 0x000fea0003800000 */
[----:B------:R-:W-:Y:S01]  /*35d0*/  FSETP.GEU.AND P0, PT, R22, 0.60000002384185791016, PT ;  /* 0x3f19999a1600780b */ /* 0x000fe20003f0e000 */
[----:B------:R-:W-:-:S12]  /*35e0*/  IMAD.MOV.U32 R19, RZ, RZ, 0x2 ;  /* 0x00000002ff137424 */ /* 0x000fd800078e00ff */
[----:B------:R-:W-:Y:S01]  /*35f0*/  @P0 IMAD.MOV.U32 R13, RZ, RZ, 0x4 ;  /* 0x00000004ff0d0424 */ /* 0x000fe200078e00ff */
[C---:B------:R-:W-:Y:S02]  /*3600*/  @P0 FSETP.GEU.AND P2, PT, R22.reuse, 0.94999998807907104492, PT ;  /* 0x3f7333331600080b */ /* 0x040fe40003f4e000 */
[----:B------:R-:W-:Y:S02]  /*3610*/  @P0 FSETP.GEU.AND P1, PT, R22, 0.80000001192092895508, PT ;  /* 0x3f4ccccd1600080b */ /* 0x000fe40003f2e000 */
[----:B------:R-:W-:-:S04]  /*3620*/  @P0 SEL R13, R13, 0x5, !P2 ;  /* 0x000000050d0d0807 */ /* 0x000fc80005000000 */
[----:B------:R-:W-:-:S07]  /*3630*/  @P0 SEL R19, R13, 0x3, P1 ;  /* 0x000000030d130807 */ /* 0x000fce0000800000 */
.L_x_129:
[----:B------:R-:W-:Y:S05]  /*3640*/  BSYNC.RECONVERGENT B0 ;  /* 0x0000000000007941 */ /* 0x000fea0003800200 */
.L_x_128:
[----:B------:R0:W-:Y:S01]  /*3650*/  STG.E.64 desc[UR6][R32.64+0x8], R16 ;  /* 0x0000081020007986 */ /* 0x0001e2000c101b06 */
[----:B------:R-:W-:Y:S01]  /*3660*/  ISETP.GE.U32.AND P0, PT, R19, 0x3, PT ;  /* 0x000000031300780c */ /* 0x000fe20003f06070 */
[----:B------:R-:W-:Y:S01]  /*3670*/  BSSY.RECONVERGENT B0, `(.L_x_130) ;  /* 0x000001d000007945 */ /* 0x000fe20003800200 */
[----:B------:R-:W-:Y:S01]  /*3680*/  ISETP.GT.AND P1, PT, R29, 0x2e, PT ;  /* 0x0000002e1d00780c */ /* 0x000fe20003f24270 */
[----:B------:R0:W-:Y:S01]  /*3690*/  STG.E.64 desc[UR6][R32.64], R14 ;  /* 0x0000000e20007986 */ /* 0x0001e2000c101b06 */
[----:B------:R-:W-:-:S03]  /*36a0*/  MOV R13, R29 ;  /* 0x0000001d000d7202 */ /* 0x000fc60000000f00 */
[----:B------:R0:W-:Y:S06]  /*36b0*/  STG.E desc[UR6][R34.64], R19 ;  /* 0x0000001322007986 */ /* 0x0001ec000c101906 */
[----:B------:R-:W-:Y:S05]  /*36c0*/  @!P0 BRA `(.L_x_131) ;  /* 0x00000000005c8947 */ /* 0x000fea0003800000 */
[----:B0-----:R-:W2:Y:S04]  /*36d0*/  LDG.E.64 R18, desc[UR6][R32.64] ;  /* 0x0000000620127981 */ /* 0x001ea8000c1e1b00 */
[----:B------:R-:W3:Y:S04]  /*36e0*/  LDG.E.64 R14, desc[UR6][R32.64+0x10] ;  /* 0x00001006200e7981 */ /* 0x000ee8000c1e1b00 */
[----:B------:R-:W4:Y:S01]  /*36f0*/  LDG.E.64 R20, desc[UR6][R32.64+0x8] ;  /* 0x0000080620147981 */ /* 0x000f22000c1e1b00 */
[----:B--2---:R-:W-:Y:S01]  /*3700*/  SHF.R.U32.HI R16, RZ, 0x2, R19 ;  /* 0x00000002ff107819 */ /* 0x004fe20000011613 */
[----:B------:R-:W-:-:S03]  /*3710*/  VIADD R18, R18, 0x587c5 ;  /* 0x000587c512127836 */ /* 0x000fc60000000000 */
[----:B------:R-:W-:Y:S01]  /*3720*/  LOP3.LUT R19, R16, R19, RZ, 0x3c, !PT ;  /* 0x0000001310137212 */ /* 0x000fe200078e3cff */
[----:B---3--:R-:W-:Y:S02]  /*3730*/  IMAD.SHL.U32 R22, R15, 0x10, RZ ;  /* 0x000000100f167824 */ /* 0x008fe400078e00ff */
[----:B----4-:R-:W-:Y:S02]  /*3740*/  IMAD.MOV.U32 R16, RZ, RZ, R21 ;  /* 0x000000ffff107224 */ /* 0x010fe400078e0015 */
[----:B------:R-:W-:-:S05]  /*3750*/  IMAD.SHL.U32 R17, R19, 0x2, RZ ;  /* 0x0000000213117824 */ /* 0x000fca00078e00ff */
[----:B------:R-:W-:Y:S01]  /*3760*/  LOP3.LUT R22, R19, R17, R22, 0x96, !PT ;  /* 0x0000001113167212 */ /* 0x000fe200078e9616 */
[----:B------:R-:W-:Y:S01]  /*3770*/  IMAD.MOV.U32 R17, RZ, RZ, R14 ;  /* 0x000000ffff117224 */ /* 0x000fe200078e000e */
[----:B------:R-:W-:Y:S01]  /*3780*/  MOV R19, R20 ;  /* 0x0000001400137202 */ /* 0x000fe20000000f00 */
[----:B------:R-:W-:Y:S01]  /*3790*/  IMAD.MOV.U32 R20, RZ, RZ, R15 ;  /* 0x000000ffff147224 */ /* 0x000fe200078e000f */
[----:B------:R-:W-:Y:S02]  /*37a0*/  LOP3.LUT R21, R22, R15, RZ, 0x3c, !PT ;  /* 0x0000000f16157212 */ /* 0x000fe400078e3cff */
[----:B------:R1:W-:Y:S02]  /*37b0*/  STG.E.64 desc[UR6][R32.64+0x8], R16 ;  /* 0x0000081020007986 */ /* 0x0003e4000c101b06 */
[----:B------:R-:W-:Y:S02]  /*37c0*/  IADD3 R14, PT, PT, R21, R18, RZ ;  /* 0x00000012150e7210 */ /* 0x000fe40007ffe0ff */
[----:B------:R1:W-:Y:S02]  /*37d0*/  STG.E.64 desc[UR6][R32.64], R18 ;  /* 0x0000001220007986 */ /* 0x0003e4000c101b06 */
[----:B------:R-:W-:Y:S01]  /*37e0*/  I2FP.F32.U32 R15, R14 ;  /* 0x0000000e000f7245 */ /* 0x000fe20000201000 */
[----:B------:R-:W-:Y:S01]  /*37f0*/  IMAD.MOV.U32 R14, RZ, RZ, 0x41000000 ;  /* 0x41000000ff0e7424 */ /* 0x000fe200078e00ff */
[----:B------:R1:W-:Y:S03]  /*3800*/  STG.E.64 desc[UR6][R32.64+0x10], R20 ;  /* 0x0000101420007986 */ /* 0x0003e6000c101b06 */
[----:B------:R-:W-:-:S04]  /*3810*/  FFMA R15, R15, R12, 1.1641532182693481445e-10 ;  /* 0x2f0000000f0f7423 */ /* 0x000fc8000000000c */
[----:B------:R-:W-:-:S04]  /*3820*/  FFMA R15, R15, R14, 2 ;  /* 0x400000000f0f7423 */ /* 0x000fc8000000000e */
[----:B------:R-:W-:-:S07]  /*3830*/  FADD R0, R0, R15 ;  /* 0x0000000f00007221 */ /* 0x000fce0000000000 */
.L_x_131:
[----:B------:R-:W-:Y:S05]  /*3840*/  BSYNC.RECONVERGENT B0 ;  /* 0x0000000000007941 */ /* 0x000fea0003800200 */
.L_x_130:
[----:B------:R-:W-:Y:S02]  /*3850*/  VIADD R29, R29, 0x1 ;  /* 0x000000011d1d7836 */ /* 0x000fe40000000000 */
[----:B------:R-:W-:Y:S01]  /*3860*/  IMAD.MOV.U32 R26, RZ, RZ, R13 ;  /* 0x000000ffff1a7224 */ /* 0x000fe200078e000d */
[----:B------:R-:W-:Y:S06]  /*3870*/  @P1 BRA `(.L_x_132) ;  /* 0x00000014003c1947 */ /* 0x000fec0003800000 */
[----:B0-----:R-:W2:Y:S04]  /*3880*/  LDG.E.64 R14, desc[UR6][R32.64] ;  /* 0x00000006200e7981 */ /* 0x001ea8000c1e1b00 */
[----:B-1----:R-:W3:Y:S04]  /*3890*/  LDG.E.64 R16, desc[UR6][R32.64+0x10] ;  /* 0x0000100620107981 */ /* 0x002ee8000c1e1b00 */
[----:B------:R-:W4:Y:S01]  /*38a0*/  LDG.E.64 R18, desc[UR6][R32.64+0x8] ;  /* 0x0000080620127981 */ /* 0x000f22000c1e1b00 */
[----:B------:R-:W-:Y:S01]  /*38b0*/  IMAD.MOV.U32 R27, RZ, RZ, 0x3e99999a ;  /* 0x3e99999aff1b7424 */ /* 0x000fe200078e00ff */
[----:B------:R-:W-:Y:S03]  /*38c0*/  BSSY.RECONVERGENT B0, `(.L_x_133) ;  /* 0x000001f000007945 */ /* 0x000fe60003800200 */
[----:B------:R-:W-:Y:S01]  /*38d0*/  FFMA R22, R2, 0.40000000596046447754, R27 ;  /* 0x3ecccccd02167823 */ /* 0x000fe2000000001b */
[----:B--2---:R-:W-:Y:S01]  /*38e0*/  SHF.R.U32.HI R20, RZ, 0x2, R15 ;  /* 0x00000002ff147819 */ /* 0x004fe2000001160f */
[----:B------:R-:W-:-:S03]  /*38f0*/  VIADD R14, R14, 0x587c5 ;  /* 0x000587c50e0e7836 */ /* 0x000fc60000000000 */
[----:B------:R-:W-:Y:S02]  /*3900*/  LOP3.LUT R20, R20, R15, RZ, 0x3c, !PT ;  /* 0x0000000f14147212 */ /* 0x000fe400078e3cff */
[----:B---3--:R-:W-:-:S03]  /*3910*/  SHF.L.U32 R15, R17, 0x4, RZ ;  /* 0x00000004110f7819 */ /* 0x008fc600000006ff */
[----:B------:R-:W-:-:S05]  /*3920*/  IMAD.SHL.U32 R21, R20, 0x2, RZ ;  /* 0x0000000214157824 */ /* 0x000fca00078e00ff */
[----:B------:R-:W-:-:S04]  /*3930*/  LOP3.LUT R20, R20, R21, R15, 0x96, !PT ;  /* 0x0000001514147212 */ /* 0x000fc800078e960f */
[-C--:B------:R-:W-:Y:S02]  /*3940*/  LOP3.LUT R21, R20, R17.reuse, RZ, 0x3c, !PT ;  /* 0x0000001114157212 */ /* 0x080fe400078e3cff */
[----:B------:R-:W-:Y:S01]  /*3950*/  MOV R20, R17 ;  /* 0x0000001100147202 */ /* 0x000fe20000000f00 */
[----:B------:R-:W-:Y:S02]  /*3960*/  IMAD.MOV.U32 R17, RZ, RZ, R16 ;  /* 0x000000ffff117224 */ /* 0x000fe400078e0010 */
[----:B------:R-:W-:Y:S02]  /*3970*/  IMAD.IADD R15, R21, 0x1, R14 ;  /* 0x00000001150f7824 */ /* 0x000fe400078e020e */
[----:B------:R0:W-:Y:S01]  /*3980*/  STG.E.64 desc[UR6][R32.64+0x10], R20 ;  /* 0x0000101420007986 */ /* 0x0001e2000c101b06 */
[----:B----4-:R-:W-:Y:S02]  /*3990*/  IMAD.MOV.U32 R16, RZ, RZ, R19 ;  /* 0x000000ffff107224 */ /* 0x010fe400078e0013 */
[----:B------:R-:W-:Y:S01]  /*39a0*/  I2FP.F32.U32 R15, R15 ;  /* 0x0000000f000f7245 */ /* 0x000fe20000201000 */
[----:B------:R-:W-:-:S04]  /*39b0*/  IMAD.MOV.U32 R19, RZ, RZ, RZ ;  /* 0x000000ffff137224 */ /* 0x000fc800078e00ff */
[----:B------:R-:W-:-:S04]  /*39c0*/  FFMA R15, R15, R12, 1.1641532182693481445e-10 ;  /* 0x2f0000000f0f7423 */ /* 0x000fc8000000000c */
[----:B------:R-:W-:Y:S01]  /*39d0*/  FFMA R22, R15, 0.30000001192092895508, R22 ;  /* 0x3e99999a0f167823 */ /* 0x000fe20000000016 */
[----:B------:R-:W-:-:S04]  /*39e0*/  MOV R15, R18 ;  /* 0x00000012000f7202 */ /* 0x000fc80000000f00 */
[----:B------:R-:W-:-:S13]  /*39f0*/  FSETP.GEU.AND P0, PT, R22, 0.20000000298023223877, PT ;  /* 0x3e4ccccd1600780b */ /* 0x000fda0003f0e000 */
[----:B0-----:R-:W-:Y:S05]  /*3a00*/  @!P0 BRA `(.L_x_134) ;  /* 0x0000000000288947 */ /* 0x001fea0003800000 */
[----:B------:R-:W-:Y:S01]  /*3a10*/  FSETP.GEU.AND P0, PT, R22, 0.40000000596046447754, PT ;  /* 0x3ecccccd1600780b */ /* 0x000fe20003f0e000 */
[----:B------:R-:W-:-:S12]  /*3a20*/  IMAD.MOV.U32 R19, RZ, RZ, 0x1 ;  /* 0x00000001ff137424 */ /* 0x000fd800078e00ff */
[----:B------:R-:W-:Y:S05]  /*3a30*/  @!P0 BRA `(.L_x_134) ;  /* 0x00000000001c8947 */ /* 0x000fea0003800000 */
[----:B------:R-:W-:Y:S01]  /*3a40*/  FSETP.GEU.AND P0, PT, R22, 0.60000002384185791016, PT ;  /* 0x3f19999a1600780b */ /* 0x000fe20003f0e000 */
[----:B------:R-:W-:-:S12]  /*3a50*/  HFMA2 R19, -RZ, RZ, 0, 1.1920928955078125e-07 ;  /* 0x00000002ff137431 */ /* 0x000fd800000001ff */
[----:B------:R-:W-:Y:S01]  /*3a60*/  @P0 IMAD.MOV.U32 R18, RZ, RZ, 0x4 ;  /* 0x00000004ff120424 */ /* 0x000fe200078e00ff */
[C---:B------:R-:W-:Y:S02]  /*3a70*/  @P0 FSETP.GEU.AND P2, PT, R22.reuse, 0.94999998807907104492, PT ;  /* 0x3f7333331600080b */ /* 0x040fe40003f4e000 */
[----:B------:R-:W-:Y:S02]  /*3a80*/  @P0 FSETP.GEU.AND P1, PT, R22, 0.80000001192092895508, PT ;  /* 0x3f4ccccd1600080b */ /* 0x000fe40003f2e000 */
[----:B------:R-:W-:-:S04]  /*3a90*/  @P0 SEL R18, R18, 0x5, !P2 ;  /* 0x0000000512120807 */ /* 0x000fc80005000000 */
[----:B------:R-:W-:-:S07]  /*3aa0*/  @P0 SEL R19, R18, 0x3, P1 ;  /* 0x0000000312130807 */ /* 0x000fce0000800000 */
.L_x_134:
[----:B------:R-:W-:Y:S05]  /*3ab0*/  BSYNC.RECONVERGENT B0 ;  /* 0x0000000000007941 */ /* 0x000fea0003800200 */
.L_x_133:
[----:B------:R0:W-:Y:S01]  /*3ac0*/  STG.E.64 desc[UR6][R32.64+0x8], R16 ;  /* 0x0000081020007986 */ /* 0x0001e2000c101b06 */
[----:B------:R-:W-:Y:S01]  /*3ad0*/  ISETP.GE.U32.AND P0, PT, R19, 0x3, PT ;  /* 0x000000031300780c */ /* 0x000fe20003f06070 */
[----:B------:R-:W-:Y:S01]  /*3ae0*/  BSSY.RECONVERGENT B0, `(.L_x_135) ;  /* 0x000001c000007945 */ /* 0x000fe20003800200 */
[----:B------:R-:W-:Y:S01]  /*3af0*/  ISETP.NE.AND P1, PT, R13, 0x2e, PT ;  /* 0x0000002e0d00780c */ /* 0x000fe20003f25270 */
[----:B------:R0:W-:Y:S04]  /*3b00*/  STG.E.64 desc[UR6][R32.64], R14 ;  /* 0x0000000e20007986 */ /* 0x0001e8000c101b06 */
        /* <DEDUP_REMOVED lines=25> */
.L_x_136:
[----:B------:R-:W-:Y:S05]  /*3ca0*/  BSYNC.RECONVERGENT B0 ;  /* 0x0000000000007941 */ /* 0x000fea0003800200 */
.L_x_135:
[----:B------:R-:W-:Y:S02]  /*3cb0*/  IMAD.MOV.U32 R26, RZ, RZ, 0x2f ;  /* 0x0000002fff1a7424 */ /* 0x000fe400078e00ff */
[----:B------:R-:W-:Y:S01]  /*3cc0*/  IMAD.MOV.U32 R29, RZ, RZ, 0x30 ;  /* 0x00000030ff1d7424 */ /* 0x000fe200078e00ff */
[----:B------:R-:W-:Y:S06]  /*3cd0*/  @!P1 BRA `(.L_x_132) ;  /* 0x0000001000249947 */ /* 0x000fec0003800000 */
[----:B-1----:R-:W2:Y:S04]  /*3ce0*/  LDG.E.64 R20, desc[UR6][R32.64] ;  /* 0x0000000620147981 */ /* 0x002ea8000c1e1b00 */
[----:B0-----:R-:W3:Y:S04]  /*3cf0*/  LDG.E.64 R14, desc[UR6][R32.64+0x10] ;  /* 0x00001006200e7981 */ /* 0x001ee8000c1e1b00 */
[----:B------:R-:W4:Y:S01]  /*3d00*/  LDG.E.64 R16, desc[UR6][R32.64+0x8] ;  /* 0x0000080620107981 */ /* 0x000f22000c1e1b00 */
[----:B------:R-:W-:Y:S01]  /*3d10*/  BSSY.RECONVERGENT B0, `(.L_x_137) ;  /* 0x0000020000007945 */ /* 0x000fe20003800200 */
[----:B--2---:R-:W-:Y:S01]  /*3d20*/  SHF.R.U32.HI R18, RZ, 0x2, R21 ;  /* 0x00000002ff127819 */ /* 0x004fe20000011615 */
[----:B------:R-:W-:-:S03]  /*3d30*/  VIADD R20, R20, 0x587c5 ;  /* 0x000587c514147836 */ /* 0x000fc60000000000 */
[----:B------:R-:W-:Y:S01]  /*3d40*/  LOP3.LUT R18, R18, R21, RZ, 0x3c, !PT ;  /* 0x0000001512127212 */ /* 0x000fe200078e3cff */
[----:B---3--:R-:W-:Y:S01]  /*3d50*/  IMAD.MOV.U32 R22, RZ, RZ, R15 ;  /* 0x000000ffff167224 */ /* 0x008fe200078e000f */
[----:B------:R-:W-:-:S03]  /*3d60*/  SHF.L.U32 R19, R15, 0x4, RZ ;  /* 0x000000040f137819 */ /* 0x000fc600000006ff */
[----:B------:R-:W-:-:S05]  /*3d70*/  IMAD.SHL.U32 R21, R18, 0x2, RZ ;  /* 0x0000000212157824 */ /* 0x000fca00078e00ff */
[----:B------:R-:W-:Y:S01]  /*3d80*/  LOP3.LUT R18, R18, R21, R19, 0x96, !PT ;  /* 0x0000001512127212 */ /* 0x000fe200078e9613 */
[----:B------:R-:W-:Y:S02]  /*3d90*/  IMAD.MOV.U32 R19, RZ, RZ, R14 ;  /* 0x000000ffff137224 */ /* 0x000fe400078e000e */
[----:B----4-:R-:W-:Y:S01]  /*3da0*/  IMAD.MOV.U32 R21, RZ, RZ, R16 ;  /* 0x000000ffff157224 */ /* 0x010fe200078e0010 */
[----:B------:R-:W-:Y:S01]  /*3db0*/  LOP3.LUT R23, R18, R15, RZ, 0x3c, !PT ;  /* 0x0000000f12177212 */ /* 0x000fe200078e3cff */
[----:B------:R-:W-:Y:S02]  /*3dc0*/  IMAD.MOV.U32 R18, RZ, RZ, R17 ;  /* 0x000000ffff127224 */ /* 0x000fe400078e0011 */
[----:B------:R-:W-:Y:S01]  /*3dd0*/  HFMA2 R15, -RZ, RZ, 0, 0 ;  /* 0x00000000ff0f7431 */ /* 0x000fe200000001ff */
[----:B------:R-:W-:Y:S01]  /*3de0*/  IADD3 R17, PT, PT, R23, R20, RZ ;  /* 0x0000001417117210 */ /* 0x000fe20007ffe0ff */
[----:B------:R0:W-:Y:S03]  /*3df0*/  STG.E.64 desc[UR6][R32.64], R20 ;  /* 0x0000001420007986 */ /* 0x0001e6000c101b06 */
[----:B------:R-:W-:Y:S01]  /*3e00*/  I2FP.F32.U32 R17, R17 ;  /* 0x0000001100117245 */ /* 0x000fe20000201000 */
[----:B------:R0:W-:Y:S04]  /*3e10*/  STG.E.64 desc[UR6][R32.64+0x8], R18 ;  /* 0x0000081220007986 */ /* 0x0001e8000c101b06 */
[----:B------:R-:W-:Y:S01]  /*3e20*/  FFMA R17, R17, R12, 1.1641532182693481445e-10 ;  /* 0x2f00000011117423 */ /* 0x000fe2000000000c */
[----:B------:R0:W-:Y:S03]  /*3e30*/  STG.E.64 desc[UR6][R32.64+0x10], R22 ;  /* 0x0000101620007986 */ /* 0x0001e6000c101b06 */
        /* <DEDUP_REMOVED lines=13> */
.L_x_138:
[----:B------:R-:W-:Y:S05]  /*3f10*/  BSYNC.RECONVERGENT B0 ;  /* 0x0000000000007941 */ /* 0x000fea0003800200 */
.L_x_137:
[----:B------:R0:W-:Y:S01]  /*3f20*/  STG.E desc[UR6][R34.64+0x8], R15 ;  /* 0x0000080f22007986 */ /* 0x0001e2000c101906 */
[----:B------:R-:W-:Y:S01]  /*3f30*/  ISETP.GE.U32.AND P0, PT, R15, 0x3, PT ;  /* 0x000000030f00780c */ /* 0x000fe20003f06070 */
[----:B------:R-:W-:Y:S01]  /*3f40*/  BSSY.RECONVERGENT B0, `(.L_x_139) ;  /* 0x000001a000007945 */ /* 0x000fe20003800200 */
[----:B------:R-:W-:-:S11]  /*3f50*/  ISETP.GT.AND P1, PT, R13, 0x2c, PT ;  /* 0x0000002c0d00780c */ /* 0x000fd60003f24270 */
[----:B0-----:R-:W-:Y:S05]  /*3f60*/  @!P0 BRA `(.L_x_140) ;  /* 0x00000000005c8947 */ /* 0x001fea0003800000 */
[----:B------:R-:W2:Y:S04]  /*3f70*/  LDG.E.64 R18, desc[UR6][R32.64] ;  /* 0x0000000620127981 */ /* 0x000ea8000c1e1b00 */
[----:B------:R-:W3:Y:S04]  /*3f80*/  LDG.E.64 R14, desc[UR6][R32.64+0x10] ;  /* 0x00001006200e7981 */ /* 0x000ee8000c1e1b00 */
[----:B------:R-:W4:Y:S01]  /*3f90*/  LDG.E.64 R20, desc[UR6][R32.64+0x8] ;  /* 0x0000080620147981 */ /* 0x000f22000c1e1b00 */
[----:B--2---:R-:W-:Y:S01]  /*3fa0*/  SHF.R.U32.HI R16, RZ, 0x2, R19 ;  /* 0x00000002ff107819 */ /* 0x004fe20000011613 */
[----:B------:R-:W-:-:S03]  /*3fb0*/  VIADD R18, R18, 0x587c5 ;  /* 0x000587c512127836 */ /* 0x000fc60000000000 */
[----:B------:R-:W-:Y:S02]  /*3fc0*/  LOP3.LUT R16, R16, R19, RZ, 0x3c, !PT ;  /* 0x0000001310107212 */ /* 0x000fe400078e3cff */
[----:B---3--:R-:W-:-:S03]  /*3fd0*/  SHF.L.U32 R17, R15, 0x4, RZ ;  /* 0x000000040f117819 */ /* 0x008fc600000006ff */
[----:B------:R-:W-:-:S05]  /*3fe0*/  IMAD.SHL.U32 R19, R16, 0x2, RZ ;  /* 0x0000000210137824 */ /* 0x000fca00078e00ff */
[----:B------:R-:W-:Y:S01]  /*3ff0*/  LOP3.LUT R22, R16, R19, R17, 0x96, !PT ;  /* 0x0000001310167212 */ /* 0x000fe200078e9611 */
[----:B----4-:R-:W-:Y:S01]  /*4000*/  IMAD.MOV.U32 R16, RZ, RZ, R21 ;  /* 0x000000ffff107224 */ /* 0x010fe200078e0015 */
[----:B------:R-:W-:Y:S01]  /*4010*/  MOV R17, R14 ;  /* 0x0000000e00117202 */ /* 0x000fe20000000f00 */
[----:B------:R-:W-:Y:S01]  /*4020*/  IMAD.MOV.U32 R19, RZ, RZ, R20 ;  /* 0x000000ffff137224 */ /* 0x000fe200078e0014 */
[----:B------:R-:W-:Y:S01]  /*4030*/  LOP3.LUT R21, R22, R15, RZ, 0x3c, !PT ;  /* 0x0000000f16157212 */ /* 0x000fe200078e3cff */
[----:B------:R-:W-:Y:S02]  /*4040*/  IMAD.MOV.U32 R20, RZ, RZ, R15 ;  /* 0x000000ffff147224 */ /* 0x000fe400078e000f */
[----:B------:R0:W-:Y:S02]  /*4050*/  STG.E.64 desc[UR6][R32.64+0x8], R16 ;  /* 0x0000081020007986 */ /* 0x0001e4000c101b06 */
[----:B------:R-:W-:Y:S02]  /*4060*/  IMAD.IADD R14, R21, 0x1, R18 ;  /* 0x00000001150e7824 */ /* 0x000fe400078e0212 */
[----:B------:R0:W-:Y:S03]  /*4070*/  STG.E.64 desc[UR6][R32.64], R18 ;  /* 0x0000001220007986 */ /* 0x0001e6000c101b06 */
[----:B------:R-:W-:Y:S01]  /*4080*/  I2FP.F32.U32 R15, R14 ;  /* 0x0000000e000f7245 */ /* 0x000fe20000201000 */
[----:B------:R0:W-:Y:S01]  /*4090*/  STG.E.64 desc[UR6][R32.64+0x10], R20 ;  /* 0x0000101420007986 */ /* 0x0001e2000c101b06 */
[----:B------:R-:W-:-:S03]  /*40a0*/  HFMA2 R14, -RZ, RZ, 2.5, 0 ;  /* 0x41000000ff0e7431 */ /* 0x000fc600000001ff */
[----:B------:R-:W-:-:S04]  /*40b0*/  FFMA R15, R15, R12, 1.1641532182693481445e-10 ;  /* 0x2f0000000f0f7423 */ /* 0x000fc8000000000c */
[----:B------:R-:W-:-:S04]  /*40c0*/  FFMA R15, R15, R14, 2 ;  /* 0x400000000f0f7423 */ /* 0x000fc8000000000e */
[----:B------:R-:W-:-:S07]  /*40d0*/  FADD R0, R0, R15 ;  /* 0x0000000f00007221 */ /* 0x000fce0000000000 */
.L_x_140:
[----:B------:R-:W-:Y:S05]  /*40e0*/  BSYNC.RECONVERGENT B0 ;  /* 0x0000000000007941 */ /* 0x000fea0003800200 */
.L_x_139:
[----:B------:R-:W-:Y:S05]  /*40f0*/  @P1 BRA `(.L_x_132) ;  /* 0x0000000c001c1947 */ /* 0x000fea0003800000 */
[----:B0-----:R-:W2:Y:S04]  /*4100*/  LDG.E.64 R20, desc[UR6][R32.64] ;  /* 0x0000000620147981 */ /* 0x001ea8000c1e1b00 */
[----:B------:R-:W3:Y:S04]  /*4110*/  LDG.E.64 R14, desc[UR6][R32.64+0x10] ;  /* 0x00001006200e7981 */ /* 0x000ee8000c1e1b00 */
[----:B------:R-:W4:Y:S01]  /*4120*/  LDG.E.64 R16, desc[UR6][R32.64+0x8] ;  /* 0x0000080620107981 */ /* 0x000f22000c1e1b00 */
[----:B------:R-:W-:Y:S01]  /*4130*/  BSSY.RECONVERGENT B0, `(.L_x_141) ;  /* 0x0000020000007945 */ /* 0x000fe20003800200 */
[----:B--2---:R-:W-:Y:S01]  /*4140*/  SHF.R.U32.HI R18, RZ, 0x2, R21 ;  /* 0x00000002ff127819 */ /* 0x004fe20000011615 */
[----:B------:R-:W-:-:S03]  /*4150*/  VIADD R20, R20, 0x587c5 ;  /* 0x000587c514147836 */ /* 0x000fc60000000000 */
[----:B------:R-:W-:Y:S01]  /*4160*/  LOP3.LUT R18, R18, R21, RZ, 0x3c, !PT ;  /* 0x0000001512127212 */ /* 0x000fe200078e3cff */
[----:B---3--:R-:W-:Y:S01]  /*4170*/  IMAD.SHL.U32 R19, R15, 0x10, RZ ;  /* 0x000000100f137824 */ /* 0x008fe200078e00ff */
[----:B------:R-:W-:-:S03]  /*4180*/  MOV R22, R15 ;  /* 0x0000000f00167202 */ /* 0x000fc60000000f00 */
[----:B------:R-:W-:-:S05]  /*4190*/  IMAD.SHL.U32 R21, R18, 0x2, RZ ;  /* 0x0000000212157824 */ /* 0x000fca00078e00ff */
[----:B------:R-:W-:Y:S01]  /*41a0*/  LOP3.LUT R18, R18, R21, R19, 0x96, !PT ;  /* 0x0000001512127212 */ /* 0x000fe200078e9613 */
[----:B------:R-:W-:Y:S02]  /*41b0*/  IMAD.MOV.U32 R19, RZ, RZ, R14 ;  /* 0x000000ffff137224 */ /* 0x000fe400078e000e */
[----:B----4-:R-:W-:Y:S01]  /*41c0*/  IMAD.MOV.U32 R21, RZ, RZ, R16 ;  /* 0x000000ffff157224 */ /* 0x010fe200078e0010 */
[----:B------:R-:W-:Y:S01]  /*41d0*/  LOP3.LUT R23, R18, R15, RZ, 0x3c, !PT ;  /* 0x0000000f12177212 */ /* 0x000fe200078e3cff */
[----:B------:R-:W-:Y:S01]  /*41e0*/  IMAD.MOV.U32 R15, RZ, RZ, RZ ;  /* 0x000000ffff0f7224 */ /* 0x000fe200078e00ff */
[----:B------:R-:W-:Y:S02]  /*41f0*/  MOV R18, R17 ;  /* 0x0000001100127202 */ /* 0x000fe40000000f00 */
[----:B------:R0:W-:Y:S01]  /*4200*/  STG.E.64 desc[UR6][R32.64], R20 ;  /* 0x0000001420007986 */ /* 0x0001e2000c101b06 */
[----:B------:R-:W-:-:S03]  /*4210*/  IMAD.IADD R17, R23, 0x1, R20 ;  /* 0x0000000117117824 */ /* 0x000fc600078e0214 */
[----:B------:R0:W-:Y:S02]  /*4220*/  STG.E.64 desc[UR6][R32.64+0x8], R18 ;  /* 0x0000081220007986 */ /* 0x0001e4000c101b06 */
[----:B------:R-:W-:Y:S02]  /*4230*/  I2FP.F32.U32 R17, R17 ;  /* 0x0000001100117245 */ /* 0x000fe40000201000 */
[----:B------:R0:W-:Y:S03]  /*4240*/  STG.E.64 desc[UR6][R32.64+0x10], R22 ;  /* 0x0000101620007986 */ /* 0x0001e6000c101b06 */
        /* <DEDUP_REMOVED lines=14> */
.L_x_142:
[----:B------:R-:W-:Y:S05]  /*4330*/  BSYNC.RECONVERGENT B0 ;  /* 0x0000000000007941 */ /* 0x000fea0003800200 */
.L_x_141:
[----:B------:R0:W-:Y:S01]  /*4340*/  STG.E desc[UR6][R34.64+0xc], R15 ;  /* 0x00000c0f22007986 */ /* 0x0001e2000c101906 */
[----:B------:R-:W-:Y:S01]  /*4350*/  ISETP.GE.U32.AND P0, PT, R15, 0x3, PT ;  /* 0x000000030f00780c */ /* 0x000fe20003f06070 */
[----:B------:R-:W-:Y:S01]  /*4360*/  BSSY.RECONVERGENT B0, `(.L_x_143) ;  /* 0x000001a000007945 */ /* 0x000fe20003800200 */
[----:B------:R-:W-:-:S11]  /*4370*/  ISETP.NE.AND P1, PT, R13, 0x2c, PT ;  /* 0x0000002c0d00780c */ /* 0x000fd60003f25270 */
[----:B0-----:R-:W-:Y:S05]  /*4380*/  @!P0 BRA `(.L_x_144) ;  /* 0x00000000005c8947 */ /* 0x001fea0003800000 */
[----:B------:R-:W2:Y:S04]  /*4390*/  LDG.E.64 R18, desc[UR6][R32.64] ;  /* 0x0000000620127981 */ /* 0x000ea8000c1e1b00 */
[----:B------:R-:W3:Y:S04]  /*43a0*/  LDG.E.64 R14, desc[UR6][R32.64+0x10] ;  /* 0x00001006200e7981 */ /* 0x000ee8000c1e1b00 */
[----:B------:R-:W4:Y:S01]  /*43b0*/  LDG.E.64 R20, desc[UR6][R32.64+0x8] ;  /* 0x0000080620147981 */ /* 0x000f22000c1e1b00 */
[----:B--2---:R-:W-:Y:S01]  /*43c0*/  SHF.R.U32.HI R16, RZ, 0x2, R19 ;  /* 0x00000002ff107819 */ /* 0x004fe20000011613 */
[----:B------:R-:W-:-:S03]  /*43d0*/  VIADD R18, R18, 0x587c5 ;  /* 0x000587c512127836 */ /* 0x000fc60000000000 */
[----:B------:R-:W-:Y:S01]  /*43e0*/  LOP3.LUT R16, R16, R19, RZ, 0x3c, !PT ;  /* 0x0000001310107212 */ /* 0x000fe200078e3cff */
[----:B---3--:R-:W-:-:S04]  /*43f0*/  IMAD.SHL.U32 R17, R15, 0x10, RZ ;  /* 0x000000100f117824 */ /* 0x008fc800078e00ff */
[----:B------:R-:W-:-:S05]  /*4400*/  IMAD.SHL.U32 R19, R16, 0x2, RZ ;  /* 0x0000000210137824 */ /* 0x000fca00078e00ff */
[----:B------:R-:W-:Y:S01]  /*4410*/  LOP3.LUT R22, R16, R19, R17, 0x96, !PT ;  /* 0x0000001310167212 */ /* 0x000fe200078e9611 */
[----:B----4-:R-:W-:Y:S01]  /*4420*/  IMAD.MOV.U32 R16, RZ, RZ, R21 ;  /* 0x000000ffff107224 */ /* 0x010fe200078e0015 */
[----:B------:R-:W-:Y:S01]  /*4430*/  MOV R19, R20 ;  /* 0x0000001400137202 */ /* 0x000fe20000000f00 */
[----:B------:R-:W-:Y:S01]  /*4440*/  IMAD.MOV.U32 R17, RZ, RZ, R14 ;  /* 0x000000ffff117224 */ /* 0x000fe200078e000e */
[----:B------:R-:W-:Y:S01]  /*4450*/  LOP3.LUT R21, R22, R15, RZ, 0x3c, !PT ;  /* 0x0000000f16157212 */ /* 0x000fe200078e3cff */
[----:B------:R-:W-:Y:S02]  /*4460*/  IMAD.MOV.U32 R20, RZ, RZ, R15 ;  /* 0x000000ffff147224 */ /* 0x000fe400078e000f */
[----:B------:R0:W-:Y:S01]  /*4470*/  STG.E.64 desc[UR6][R32.64], R18 ;  /* 0x0000001220007986 */ /* 0x0001e2000c101b06 */
[----:B------:R-:W-:-:S03]  /*4480*/  IADD3 R14, PT, PT, R21, R18, RZ ;  /* 0x00000012150e7210 */ /* 0x000fc60007ffe0ff */
[----:B------:R0:W-:Y:S01]  /*4490*/  STG.E.64 desc[UR6][R32.64+0x8], R16 ;  /* 0x0000081020007986 */ /* 0x0001e2000c101b06 */
[----:B------:R-:W-:Y:S01]  /*44a0*/  I2FP.F32.U32 R15, R14 ;  /* 0x0000000e000f7245 */ /* 0x000fe20000201000 */
[----:B------:R-:W-:Y:S02]  /*44b0*/  IMAD.MOV.U32 R14, RZ, RZ, 0x41000000 ;  /* 0x41000000ff0e7424 */ /* 0x000fe400078e00ff */
[----:B------:R0:W-:Y:S02]  /*44c0*/  STG.E.64 desc[UR6][R32.64+0x10], R20 ;  /* 0x0000101420007986 */ /* 0x0001e4000c101b06 */
[----:B------:R-:W-:-:S04]  /*44d0*/  FFMA R15, R15, R12, 1.1641532182693481445e-10 ;  /* 0x2f0000000f0f7423 */ /* 0x000fc8000000000c */
[----:B------:R-:W-:-:S04]  /*44e0*/  FFMA R15, R15, R14, 2 ;  /* 0x400000000f0f7423 */ /* 0x000fc8000000000e */
[----:B------:R-:W-:-:S07]  /*44f0*/  FADD R0, R0, R15 ;  /* 0x0000000f00007221 */ /* 0x000fce0000000000 */
.L_x_144:
[----:B------:R-:W-:Y:S05]  /*4500*/  BSYNC.RECONVERGENT B0 ;  /* 0x0000000000007941 */ /* 0x000fea0003800200 */
.L_x_143:
[----:B------:R-:W-:Y:S05]  /*4510*/  @!P1 BRA `(.L_x_132) ;  /* 0x0000000800149947 */ /* 0x000fea0003800000 */
[----:B0-----:R-:W2:Y:S04]  /*4520*/  LDG.E.64 R20, desc[UR6][R32.64] ;  /* 0x0000000620147981 */ /* 0x001ea8000c1e1b00 */
[----:B------:R-:W3:Y:S04]  /*4530*/  LDG.E.64 R14, desc[UR6][R32.64+0x10] ;  /* 0x00001006200e7981 */ /* 0x000ee8000c1e1b00 */
[----:B------:R-:W4:Y:S01]  /*4540*/  LDG.E.64 R16, desc[UR6][R32.64+0x8] ;  /* 0x0000080620107981 */ /* 0x000f22000c1e1b00 */
[----:B------:R-:W-:Y:S01]  /*4550*/  BSSY.RECONVERGENT B0, `(.L_x_145) ;  /* 0x0000020000007945 */ /* 0x000fe20003800200 */
[----:B--2---:R-:W-:-:S02]  /*4560*/  SHF.R.U32.HI R18, RZ, 0x2, R21 ;  /* 0x00000002ff127819 */ /* 0x004fc40000011615 */
[----:B------:R-:W-:Y:S02]  /*4570*/  IADD3 R20, PT, PT, R20, 0x587c5, RZ ;  /* 0x000587c514147810 */ /* 0x000fe40007ffe0ff */
[----:B------:R-:W-:Y:S01]  /*4580*/  LOP3.LUT R18, R18, R21, RZ, 0x3c, !PT ;  /* 0x0000001512127212 */ /* 0x000fe200078e3cff */
[----:B---3--:R-:W-:Y:S02]  /*4590*/  IMAD.SHL.U32 R19, R15, 0x10, RZ ;  /* 0x000000100f137824 */ /* 0x008fe400078e00ff */
[----:B------:R-:W-:Y:S02]  /*45a0*/  IMAD.MOV.U32 R22, RZ, RZ, R15 ;  /* 0x000000ffff167224 */ /* 0x000fe400078e000f */
[----:B------:R-:W-:-:S05]  /*45b0*/  IMAD.SHL.U32 R21, R18, 0x2, RZ ;  /* 0x0000000212157824 */ /* 0x000fca00078e00ff */
[----:B------:R-:W-:Y:S01]  /*45c0*/  LOP3.LUT R18, R18, R21, R19, 0x96, !PT ;  /* 0x0000001512127212 */ /* 0x000fe200078e9613 */
[----:B------:R-:W-:Y:S01]  /*45d0*/  IMAD.MOV.U32 R19, RZ, RZ, R14 ;  /* 0x000000ffff137224 */ /* 0x000fe200078e000e */
[----:B----4-:R-:W-:Y:S02]  /*45e0*/  MOV R21, R16 ;  /* 0x0000001000157202 */ /* 0x010fe40000000f00 */
[----:B------:R-:W-:Y:S01]  /*45f0*/  LOP3.LUT R23, R18, R15, RZ, 0x3c, !PT ;  /* 0x0000000f12177212 */ /* 0x000fe200078e3cff */
[----:B------:R-:W-:Y:S02]  /*4600*/  IMAD.MOV.U32 R18, RZ, RZ, R17 ;  /* 0x000000ffff127224 */ /* 0x000fe400078e0011 */
[----:B------:R0:W-:Y:S01]  /*4610*/  STG.E.64 desc[UR6][R32.64], R20 ;  /* 0x0000001420007986 */ /* 0x0001e2000c101b06 */
[----:B------:R-:W-:Y:S02]  /*4620*/  IMAD.MOV.U32 R15, RZ, RZ, RZ ;  /* 0x000000ffff0f7224 */ /* 0x000fe400078e00ff */
[----:B------:R-:W-:Y:S01]  /*4630*/  IMAD.IADD R17, R23, 0x1, R20 ;  /* 0x0000000117117824 */ /* 0x000fe200078e0214 */
[----:B------:R0:W-:Y:S04]  /*4640*/  STG.E.64 desc[UR6][R32.64+0x8], R18 ;  /* 0x0000081220007986 */ /* 0x0001e8000c101b06 */
[----:B------:R-:W-:Y:S01]  /*4650*/  I2FP.F32.U32 R17, R17 ;  /* 0x0000001100117245 */ /* 0x000fe20000201000 */
[----:B------:R0:W-:Y:S04]  /*4660*/  STG.E.64 desc[UR6][R32.64+0x10], R22 ;  /* 0x0000101620007986 */ /* 0x0001e8000c101b06 */
        /* <DEDUP_REMOVED lines=9> */
[C---:B------:R-:W-:Y:S02]  /*4700*/  @P0 FSETP.GEU.AND P2, PT, R17.reuse, 0.94999998807907104492, PT ;  /* 0x3f7333331100080b */ /* 0x040fe40003f4e000 */
[----:B------:R-:W-:Y:S02]  /*4710*/  @P0 MOV R14, 0x4 ;  /* 0x00000004000e0802 */ /* 0x000fe40000000f00 */
[----:B------:R-:W-:Y:S02]  /*4720*/  @P0 FSETP.GEU.AND P1, PT, R17, 0.80000001192092895508, PT ;  /* 0x3f4ccccd1100080b */ /* 0x000fe40003f2e000 */
[----:B------:R-:W-:-:S04]  /*4730*/  @P0 SEL R14, R14, 0x5, !P2 ;  /* 0x000000050e0e0807 */ /* 0x000fc80005000000 */
[----:B------:R-:W-:-:S07]  /*4740*/  @P0 SEL R15, R14, 0x3, P1 ;  /* 0x000000030e0f0807 */ /* 0x000fce0000800000 */
.L_x_146:
[----:B------:R-:W-:Y:S05]  /*4750*/  BSYNC.RECONVERGENT B0 ;  /* 0x0000000000007941 */ /* 0x000fea0003800200 */
.L_x_145:
        /* <DEDUP_REMOVED lines=17> */
[-C--:B------:R-:W-:Y:S02]  /*4870*/  LOP3.LUT R21, R22, R15.reuse, RZ, 0x3c, !PT ;  /* 0x0000000f16157212 */ /* 0x080fe400078e3cff */
[----:B------:R-:W-:Y:S01]  /*4880*/  MOV R20, R15 ;  /* 0x0000000f00147202 */ /* 0x000fe20000000f00 */
[----:B------:R0:W-:Y:S02]  /*4890*/  STG.E.64 desc[UR6][R32.64], R18 ;  /* 0x0000001220007986 */ /* 0x0001e4000c101b06 */
[----:B------:R-:W-:Y:S02]  /*48a0*/  IMAD.IADD R14, R21, 0x1, R18 ;  /* 0x00000001150e7824 */ /* 0x000fe400078e0212 */
[----:B------:R0:W-:Y:S03]  /*48b0*/  STG.E.64 desc[UR6][R32.64+0x8], R16 ;  /* 0x0000081020007986 */ /* 0x0001e6000c101b06 */
[----:B------:R-:W-:Y:S01]  /*48c0*/  I2FP.F32.U32 R15, R14 ;  /* 0x0000000e000f7245 */ /* 0x000fe20000201000 */
[----:B------:R0:W-:Y:S01]  /*48d0*/  STG.E.64 desc[UR6][R32.64+0x10], R20 ;  /* 0x0000101420007986 */ /* 0x0001e2000c101b06 */
[----:B------:R-:W-:-:S03]  /*48e0*/  IMAD.MOV.U32 R14, RZ, RZ, 0x41000000 ;  /* 0x41000000ff0e7424 */ /* 0x000fc600078e00ff */
[----:B------:R-:W-:-:S04]  /*48f0*/  FFMA R15, R15, R12, 1.1641532182693481445e-10 ;  /* 0x2f0000000f0f7423 */ /* 0x000fc8000000000c */
[----:B------:R-:W-:-:S04]  /*4900*/  FFMA R15, R15, R14, 2 ;  /* 0x400000000f0f7423 */ /* 0x000fc8000000000e */
[----:B------:R-:W-:-:S07]  /*4910*/  FADD R0, R0, R15 ;  /* 0x0000000f00007221 */ /* 0x000fce0000000000 */
.L_x_148:
[----:B------:R-:W-:Y:S05]  /*4920*/  BSYNC.RECONVERGENT B0 ;  /* 0x0000000000007941 */ /* 0x000fea0003800200 */
.L_x_147:
        /* <DEDUP_REMOVED lines=8> */
[----:B---3--:R-:W-:Y:S02]  /*49b0*/  IMAD.SHL.U32 R19, R15, 0x10, RZ ;  /* 0x000000100f137824 */ /* 0x008fe400078e00ff */
[----:B------:R-:W-:Y:S01]  /*49c0*/  IMAD.MOV.U32 R22, RZ, RZ, R15 ;  /* 0x000000ffff167224 */ /* 0x000fe200078e000f */
[----:B------:R-:W-:-:S04]  /*49d0*/  SHF.L.U32 R21, R18, 0x1, RZ ;  /* 0x0000000112157819 */ /* 0x000fc800000006ff */
[----:B------:R-:W-:Y:S01]  /*49e0*/  LOP3.LUT R18, R18, R21, R19, 0x96, !PT ;  /* 0x0000001512127212 */ /* 0x000fe200078e9613 */
[----:B------:R-:W-:Y:S02]  /*49f0*/  IMAD.MOV.U32 R19, RZ, RZ, R14 ;  /* 0x000000ffff137224 */ /* 0x000fe400078e000e */
[----:B----4-:R-:W-:Y:S01]  /*4a00*/  IMAD.MOV.U32 R21, RZ, RZ, R16 ;  /* 0x000000ffff157224 */ /* 0x010fe200078e0010 */
[----:B------:R-:W-:Y:S01]  /*4a10*/  LOP3.LUT R23, R18, R15, RZ, 0x3c, !PT ;  /* 0x0000000f12177212 */ /* 0x000fe200078e3cff */
[----:B------:R-:W-:-:S03]  /*4a20*/  IMAD.MOV.U32 R18, RZ, RZ, R17 ;  /* 0x000000ffff127224 */ /* 0x000fc600078e0011 */
[----:B------:R-:W-:Y:S01]  /*4a30*/  IADD3 R14, PT, PT, R23, R20, RZ ;  /* 0x00000014170e7210 */ /* 0x000fe20007ffe0ff */
[----:B------:R0:W-:Y:S03]  /*4a40*/  STG.E.64 desc[UR6][R32.64], R20 ;  /* 0x0000001420007986 */ /* 0x0001e6000c101b06 */
[----:B------:R-:W-:Y:S01]  /*4a50*/  I2FP.F32.U32 R15, R14 ;  /* 0x0000000e000f7245 */ /* 0x000fe20000201000 */
[----:B------:R-:W-:Y:S01]  /*4a60*/  FFMA R14, R6, 0.40000000596046447754, R27 ;  /* 0x3ecccccd060e7823 */ /* 0x000fe2000000001b */
[----:B------:R0:W-:Y:S03]  /*4a70*/  STG.E.64 desc[UR6][R32.64+0x8], R18 ;  /* 0x0000081220007986 */ /* 0x0001e6000c101b06 */
[----:B------:R-:W-:Y:S01]  /*4a80*/  FFMA R15, R15, R12, 1.1641532182693481445e-10 ;  /* 0x2f0000000f0f7423 */ /* 0x000fe2000000000c */
[----:B------:R0:W-:Y:S03]  /*4a90*/  STG.E.64 desc[UR6][R32.64+0x10], R22 ;  /* 0x0000101620007986 */ /* 0x0001e6000c101b06 */
[----:B------:R-:W-:Y:S01]  /*4aa0*/  FFMA R14, R15, 0.30000001192092895508, R14 ;  /* 0x3e99999a0f0e7823 */ /* 0x000fe2000000000e */
[----:B------:R-:W-:-:S04]  /*4ab0*/  IMAD.MOV.U32 R15, RZ, RZ, RZ ;  /* 0x000000ffff0f7224 */ /* 0x000fc800078e00ff */
[----:B------:R-:W-:-:S13]  /*4ac0*/  FSETP.GEU.AND P0, PT, R14, 0.20000000298023223877, PT ;  /* 0x3e4ccccd0e00780b */ /* 0x000fda0003f0e000 */
[----:B0-----:R-:W-:Y:S05]  /*4ad0*/  @!P0 BRA `(.L_x_150) ;  /* 0x0000000000288947 */ /* 0x001fea0003800000 */
[----:B------:R-:W-:Y:S01]  /*4ae0*/  FSETP.GEU.AND P0, PT, R14, 0.40000000596046447754, PT ;  /* 0x3ecccccd0e00780b */ /* 0x000fe20003f0e000 */
[----:B------:R-:W-:-:S12]  /*4af0*/  HFMA2 R15, -RZ, RZ, 0, 5.9604644775390625e-08 ;  /* 0x00000001ff0f7431 */ /* 0x000fd800000001ff */
        /* <DEDUP_REMOVED lines=8> */
.L_x_150:
[----:B------:R-:W-:Y:S05]  /*4b80*/  BSYNC.RECONVERGENT B0 ;  /* 0x0000000000007941 */ /* 0x000fea0003800200 */
.L_x_149:
[----:B------:R0:W-:Y:S01]  /*4b90*/  STG.E desc[UR6][R34.64+0x14], R15 ;  /* 0x0000140f22007986 */ /* 0x0001e2000c101906 */
[----:B------:R-:W-:Y:S01]  /*4ba0*/  ISETP.GE.U32.AND P0, PT, R15, 0x3, PT ;  /* 0x000000030f00780c */ /* 0x000fe20003f06070 */
[----:B------:R-:W-:Y:S01]  /*4bb0*/  BSSY.RECONVERGENT B0, `(.L_x_132) ;  /* 0x000001b000007945 */ /* 0x000fe20003800200 */
[C---:B------:R-:W-:Y:S01]  /*4bc0*/  VIADD R26, R13.reuse, 0x5 ;  /* 0x000000050d1a7836 */ /* 0x040fe20000000000 */
[----:B------:R-:W-:-:S10]  /*4bd0*/  IADD3 R29, PT, PT, R13, 0x6, RZ ;  /* 0x000000060d1d7810 */ /* 0x000fd40007ffe0ff */
[----:B0-----:R-:W-:Y:S05]  /*4be0*/  @!P0 BRA `(.L_x_151) ;  /* 0x00000000005c8947 */ /* 0x001fea0003800000 */
[----:B------:R-:W2:Y:S04]  /*4bf0*/  LDG.E.64 R18, desc[UR6][R32.64] ;  /* 0x0000000620127981 */ /* 0x000ea8000c1e1b00 */
[----:B------:R-:W3:Y:S04]  /*4c00*/  LDG.E.64 R14, desc[UR6][R32.64+0x10] ;  /* 0x00001006200e7981 */ /* 0x000ee8000c1e1b00 */
[----:B------:R-:W4:Y:S01]  /*4c10*/  LDG.E.64 R20, desc[UR6][R32.64+0x8] ;  /* 0x0000080620147981 */ /* 0x000f22000c1e1b00 */
[----:B--2---:R-:W-:Y:S01]  /*4c20*/  SHF.R.U32.HI R16, RZ, 0x2, R19 ;  /* 0x00000002ff107819 */ /* 0x004fe20000011613 */
[----:B------:R-:W-:-:S03]  /*4c30*/  VIADD R18, R18, 0x587c5 ;  /* 0x000587c512127836 */ /* 0x000fc60000000000 */
[----:B------:R-:W-:Y:S01]  /*4c40*/  LOP3.LUT R19, R16, R19, RZ, 0x3c, !PT ;  /* 0x0000001310137212 */ /* 0x000fe200078e3cff */
[----:B---3--:R-:W-:Y:S02]  /*4c50*/  IMAD.SHL.U32 R22, R15, 0x10, RZ ;  /* 0x000000100f167824 */ /* 0x008fe400078e00ff */
[----:B------:R-:W-:Y:S02]  /*4c60*/  IMAD.MOV.U32 R17, RZ, RZ, R14 ;  /* 0x000000ffff117224 */ /* 0x000fe400078e000e */
[C---:B------:R-:W-:Y:S02]  /*4c70*/  IMAD.SHL.U32 R13, R19.reuse, 0x2, RZ ;  /* 0x00000002130d7824 */ /* 0x040fe400078e00ff */
[----:B----4-:R-:W-:Y:S02]  /*4c80*/  IMAD.MOV.U32 R16, RZ, RZ, R21 ;  /* 0x000000ffff107224 */ /* 0x010fe400078e0015 */
[----:B------:R-:W-:Y:S01]  /*4c90*/  IMAD.MOV.U32 R14, RZ, RZ, 0x41000000 ;  /* 0x41000000ff0e7424 */ /* 0x000fe200078e00ff */
[----:B------:R-:W-:-:S02]  /*4ca0*/  LOP3.LUT R22, R19, R13, R22, 0x96, !PT ;  /* 0x0000000d13167212 */ /* 0x000fc400078e9616 */
[----:B------:R-:W-:Y:S01]  /*4cb0*/  MOV R19, R20 ;  /* 0x0000001400137202 */ /* 0x000fe20000000f00 */
[----:B------:R-:W-:Y:S01]  /*4cc0*/  IMAD.MOV.U32 R20, RZ, RZ, R15 ;  /* 0x000000ffff147224 */ /* 0x000fe200078e000f */
[----:B------:R-:W-:Y:S01]  /*4cd0*/  LOP3.LUT R21, R22, R15, RZ, 0x3c, !PT ;  /* 0x0000000f16157212 */ /* 0x000fe200078e3cff */
[----:B------:R0:W-:Y:S03]  /*4ce0*/  STG.E.64 desc[UR6][R32.64+0x8], R16 ;  /* 0x0000081020007986 */ /* 0x0001e6000c101b06 */
[----:B------:R-:W-:Y:S01]  /*4cf0*/  IADD3 R13, PT, PT, R21, R18, RZ ;  /* 0x00000012150d7210 */ /* 0x000fe20007ffe0ff */
[----:B------:R0:W-:Y:S03]  /*4d00*/  STG.E.64 desc[UR6][R32.64], R18 ;  /* 0x0000001220007986 */ /* 0x0001e6000c101b06 */
[----:B------:R-:W-:Y:S01]  /*4d10*/  I2FP.F32.U32 R13, R13 ;  /* 0x0000000d000d7245 */ /* 0x000fe20000201000 */
[----:B------:R0:W-:Y:S04]  /*4d20*/  STG.E.64 desc[UR6][R32.64+0x10], R20 ;  /* 0x0000101420007986 */ /* 0x0001e8000c101b06 */
[----:B------:R-:W-:-:S04]  /*4d30*/  FFMA R13, R13, R12, 1.1641532182693481445e-10 ;  /* 0x2f0000000d0d7423 */ /* 0x000fc8000000000c */
[----:B------:R-:W-:-:S04]  /*4d40*/  FFMA R13, R13, R14, 2 ;  /* 0x400000000d0d7423 */ /* 0x000fc8000000000e */
[----:B------:R-:W-:-:S07]  /*4d50*/  FADD R0, R0, R13 ;  /* 0x0000000d00007221 */ /* 0x000fce0000000000 */
.L_x_151:
[----:B------:R-:W-:Y:S05]  /*4d60*/  BSYNC.RECONVERGENT B0 ;  /* 0x0000000000007941 */ /* 0x000fea0003800200 */
.L_x_132:
[----:B------:R-:W-:Y:S02]  /*4d70*/  ISETP.GE.AND P0, PT, R26, 0x29, PT ;  /* 0x000000291a00780c */ /* 0x000fe40003f06270 */
[C---:B------:R-:W-:Y:S01]  /*4d80*/  ISETP.LT.U32.AND P1, PT, R7.reuse, 0x3, PT ;  /* 0x000000030700780c */ /* 0x040fe20003f21070 */
[----:B------:R-:W-:-:S12]  /*4d90*/  VIADD R7, R7, 0x1 ;  /* 0x0000000107077836 */ /* 0x000fd80000000000 */
[----:B------:R-:W-:Y:S05]  /*4da0*/  @!P0 BRA P1, `(.L_x_152) ;  /* 0xffffffe400908947 */ /* 0x000fea000083ffff */
[----:B------:R-:W-:-:S13]  /*4db0*/  ISETP.GT.AND P0, PT, R26, 0x2e, PT ;  /* 0x0000002e1a00780c */ /* 0x000fda0003f04270 */
[----:B------:R-:W-:Y:S05]  /*4dc0*/  @P0 BRA `(.L_x_153) ;  /* 0x0000000000e40947 */ /* 0x000fea0003800000 */
[----:B------:R-:W-:-:S05]  /*4dd0*/  VIMNMX R8, PT, PT, R29, 0x2f, !PT ;  /* 0x0000002f1d087848 */ /* 0x000fca0007fe0100 */
[----:B------:R-:W-:-:S05]  /*4de0*/  IMAD.IADD R8, R8, 0x1, -R29 ;  /* 0x0000000108087824 */ /* 0x000fca00078e0a1d */
[C---:B------:R-:W-:Y:S02]  /*4df0*/  ISETP.GE.U32.AND P0, PT, R8.reuse, 0x7, PT ;  /* 0x000000070800780c */ /* 0x040fe40003f06070 */
[----:B------:R-:W-:-:S04]  /*4e00*/  IADD3 R10, PT, PT, R8, 0x1, RZ ;  /* 0x00000001080a7810 */ /* 0x000fc80007ffe0ff */
[----:B------:R-:W-:-:S04]  /*4e10*/  LOP3.LUT R12, R10, 0x7, RZ, 0xc0, !PT ;  /* 0x000000070a0c7812 */ /* 0x000fc800078ec0ff */
[----:B------:R-:W-:-:S03]  /*4e20*/  ISETP.NE.AND P1, PT, R12, RZ, PT ;  /* 0x000000ff0c00720c */ /* 0x000fc60003f25270 */
[----:B------:R-:W-:Y:S10]  /*4e30*/  @!P0 BRA `(.L_x_154) ;  /* 0x00000000005c8947 */ /* 0x000ff40003800000 */
[----:B------:R-:W2:Y:S01]  /*4e40*/  LDCU.64 UR4, c[0x0][0x3a0] ;  /* 0x00007400ff0477ac */ /* 0x000ea20008000a00 */
[----:B------:R-:W-:Y:S01]  /*4e50*/  LOP3.LUT R7, R10, 0xfffffff8, RZ, 0xc0, !PT ;  /* 0xfffffff80a077812 */ /* 0x000fe200078ec0ff */
[----:B------:R-:W-:-:S04]  /*4e60*/  IMAD R11, R24, 0x30, R29 ;  /* 0x00000030180b7824 */ /* 0x000fc800078e021d */
[----:B------:R-:W-:Y:S01]  /*4e70*/  IMAD.MOV R7, RZ, RZ, -R7 ;  /* 0x000000ffff077224 */ /* 0x000fe200078e0a07 */
[----:B--2---:R-:W-:-:S04]  /*4e80*/  UIADD3 UR4, UP0, UPT, UR4, 0x10, URZ ;  /* 0x0000001004047890 */ /* 0x004fc8000ff1e0ff */
[----:B------:R-:W-:-:S12]  /*4e90*/  UIADD3.X UR5, UPT, UPT, URZ, UR5, URZ, UP0, !UPT ;  /* 0x00000005ff057290 */ /* 0x000fd800087fe4ff */
.L_x_155:
[----:B--2---:R-:W-:Y:S01]  /*4ea0*/  IMAD.U32 R8, RZ, RZ, UR4 ;  /* 0x00000004ff087e24 */ /* 0x004fe2000f8e00ff */
[----:B------:R-:W-:Y:S01]  /*4eb0*/  MOV R13, 0xffffffff ;  /* 0xffffffff000d7802 */ /* 0x000fe20000000f00 */
[----:B------:R-:W-:Y:S02]  /*4ec0*/  IMAD.U32 R9, RZ, RZ, UR5 ;  /* 0x00000005ff097e24 */ /* 0x000fe4000f8e00ff */
[----:B------:R-:W-:Y:S02]  /*4ed0*/  VIADD R7, R7, 0x8 ;  /* 0x0000000807077836 */ /* 0x000fe40000000000 */
[----:B------:R-:W-:-:S03]  /*4ee0*/  IMAD.WIDE R8, R11, 0x4, R8 ;  /* 0x000000040b087825 */ /* 0x000fc600078e0208 */
[----:B------:R-:W-:Y:S01]  /*4ef0*/  ISETP.NE.AND P0, PT, R7, RZ, PT ;  /* 0x000000ff0700720c */ /* 0x000fe20003f05270 */
[----:B------:R-:W-:Y:S01]  /*4f00*/  VIADD R29, R29, 0x8 ;  /* 0x000000081d1d7836 */ /* 0x000fe20000000000 */
[----:B------:R2:W-:Y:S01]  /*4f10*/  STG.E desc[UR6][R8.64+-0x10], R13 ;  /* 0xfffff00d08007986 */ /* 0x0005e2000c101906 */
[----:B------:R-:W-:-:S03]  /*4f20*/  VIADD R11, R11, 0x8 ;  /* 0x000000080b0b7836 */ /* 0x000fc60000000000 */
[----:B------:R2:W-:Y:S04]  /*4f30*/  STG.E desc[UR6][R8.64+-0xc], R13 ;  /* 0xfffff40d08007986 */ /* 0x0005e8000c101906 */
[----:B------:R2:W-:Y:S04]  /*4f40*/  STG.E desc[UR6][R8.64+-0x8], R13 ;  /* 0xfffff80d08007986 */ /* 0x0005e8000c101906 */
[----:B------:R2:W-:Y:S04]  /*4f50*/  STG.E desc[UR6][R8.64+-0x4], R13 ;  /* 0xfffffc0d08007986 */ /* 0x0005e8000c101906 */
[----:B------:R2:W-:Y:S04]  /*4f60*/  STG.E desc[UR6][R8.64], R13 ;  /* 0x0000000d08007986 */ /* 0x0005e8000c101906 */
[----:B------:R2:W-:Y:S04]  /*4f70*/  STG.E desc[UR6][R8.64+0x4], R13 ;  /* 0x0000040d08007986 */ /* 0x0005e8000c101906 */
[----:B------:R2:W-:Y:S04]  /*4f80*/  STG.E desc[UR6][R8.64+0x8], R13 ;  /* 0x0000080d08007986 */ /* 0x0005e8000c101906 */
[----:B------:R2:W-:Y:S01]  /*4f90*/  STG.E desc[UR6][R8.64+0xc], R13 ;  /* 0x00000c0d08007986 */ /* 0x0005e2000c101906 */
[----:B------:R-:W-:Y:S05]  /*4fa0*/  @P0 BRA `(.L_x_155) ;  /* 0xfffffffc00bc0947 */ /* 0x000fea000383ffff */
.L_x_154:
[----:B------:R-:W-:Y:S05]  /*4fb0*/  @!P1 BRA `(.L_x_153) ;  /* 0x0000000000689947 */ /* 0x000fea0003800000 */
[----:B------:R-:W-:Y:S02]  /*4fc0*/  ISETP.GE.U32.AND P0, PT, R12, 0x4, PT ;  /* 0x000000040c00780c */ /* 0x000fe40003f06070 */
[----:B------:R-:W-:-:S04]  /*4fd0*/  LOP3.LUT R11, R10, 0x3, RZ, 0xc0, !PT ;  /* 0x000000030a0b7812 */ /* 0x000fc800078ec0ff */
[----:B------:R-:W-:-:S07]  /*4fe0*/  ISETP.NE.AND P1, PT, R11, RZ, PT ;  /* 0x000000ff0b00720c */ /* 0x000fce0003f25270 */
[----:B------:R-:W-:Y:S06]  /*4ff0*/  @!P0 BRA `(.L_x_156) ;  /* 0x0000000000208947 */ /* 0x000fec0003800000 */
[----:B--2---:R-:W-:Y:S01]  /*5000*/  IMAD R9, R24, 0x30, R29 ;  /* 0x0000003018097824 */ /* 0x004fe200078e021d */
[----:B------:R-:W-:Y:S01]  /*5010*/  MOV R7, 0xffffffff ;  /* 0xffffffff00077802 */ /* 0x000fe20000000f00 */
[----:B------:R-:W-:Y:S02]  /*5020*/  VIADD R29, R29, 0x4 ;  /* 0x000000041d1d7836 */ /* 0x000fe40000000000 */
[----:B------:R-:W-:-:S05]  /*5030*/  IMAD.WIDE R8, R9, 0x4, R30 ;  /* 0x0000000409087825 */ /* 0x000fca00078e021e */
[----:B------:R3:W-:Y:S04]  /*5040*/  STG.E desc[UR6][R8.64], R7 ;  /* 0x0000000708007986 */ /* 0x0007e8000c101906 */
[----:B------:R3:W-:Y:S04]  /*5050*/  STG.E desc[UR6][R8.64+0x4], R7 ;  /* 0x0000040708007986 */ /* 0x0007e8000c101906 */
[----:B------:R3:W-:Y:S04]  /*5060*/  STG.E desc[UR6][R8.64+0x8], R7 ;  /* 0x0000080708007986 */ /* 0x0007e8000c101906 */
[----:B------:R3:W-:Y:S02]  /*5070*/  STG.E desc[UR6][R8.64+0xc], R7 ;  /* 0x00000c0708007986 */ /* 0x0007e4000c101906 */
.L_x_156:
[----:B------:R-:W-:Y:S05]  /*5080*/  @!P1 BRA `(.L_x_153) ;  /* 0x0000000000349947 */ /* 0x000fea0003800000 */
[----:B------:R-:W-:Y:S02]  /*5090*/  ISETP.NE.AND P0, PT, R11, 0x1, PT ;  /* 0x000000010b00780c */ /* 0x000fe40003f05270 */
[----:B---3--:R-:W-:-:S04]  /*50a0*/  LOP3.LUT R7, R10, 0x1, RZ, 0xc0, !PT ;  /* 0x000000010a077812 */ /* 0x008fc800078ec0ff */
[----:B------:R-:W-:-:S07]  /*50b0*/  ISETP.NE.U32.AND P1, PT, R7, 0x1, PT ;  /* 0x000000010700780c */ /* 0x000fce0003f25070 */
[----:B--2---:R-:W-:Y:S02]  /*50c0*/  @P0 IMAD R9, R24, 0x30, R29 ;  /* 0x0000003018090824 */ /* 0x004fe400078e021d */
[----:B------:R-:W-:Y:S02]  /*50d0*/  @P0 VIADD R29, R29, 0x2 ;  /* 0x000000021d1d0836 */ /* 0x000fe40000000000 */
[----:B------:R-:W-:-:S04]  /*50e0*/  @P0 IMAD.WIDE R8, R9, 0x4, R30 ;  /* 0x0000000409080825 */ /* 0x000fc800078e021e */
[----:B------:R-:W-:Y:S02]  /*50f0*/  @!P1 IMAD R7, R24, 0x30, R29 ;  /* 0x0000003018079824 */ /* 0x000fe400078e021d */
[----:B------:R-:W-:Y:S02]  /*5100*/  @P0 IMAD.MOV.U32 R11, RZ, RZ, -0x1 ;  /* 0xffffffffff0b0424 */ /* 0x000fe400078e00ff */
[----:B------:R-:W-:Y:S01]  /*5110*/  @!P1 IMAD.WIDE R30, R7, 0x4, R30 ;  /* 0x00000004071e9825 */ /* 0x000fe200078e021e */
[----:B------:R-:W-:Y:S02]  /*5120*/  @!P1 MOV R7, 0xffffffff ;  /* 0xffffffff00079802 */ /* 0x000fe40000000f00 */
[----:B------:R4:W-:Y:S04]  /*5130*/  @P0 STG.E desc[UR6][R8.64], R11 ;  /* 0x0000000b08000986 */ /* 0x0009e8000c101906 */
[----:B------:R4:W-:Y:S04]  /*5140*/  @P0 STG.E desc[UR6][R8.64+0x4], R11 ;  /* 0x0000040b08000986 */ /* 0x0009e8000c101906 */
[----:B------:R4:W-:Y:S02]  /*5150*/  @!P1 STG.E desc[UR6][R30.64], R7 ;  /* 0x000000071e009986 */ /* 0x0009e4000c101906 */
.L_x_153:
[CC--:B------:R-:W-:Y:S01]  /*5160*/  FSETP.GT.AND P0, PT, R2.reuse, R25.reuse, PT ;  /* 0x000000190200720b */ /* 0x0c0fe20003f04000 */
[----:B--234-:R-:W-:Y:S01]  /*5170*/  IMAD.MOV.U32 R8, RZ, RZ, 0x3e2aaaab ;  /* 0x3e2aaaabff087424 */ /* 0x01cfe200078e00ff */
[----:B------:R-:W-:Y:S01]  /*5180*/  BSSY.RECONVERGENT B0, `(.L_x_157) ;  /* 0x000001a000007945 */ /* 0x000fe20003800200 */
[----:B------:R-:W-:Y:S01]  /*5190*/  IMAD.MOV.U32 R7, RZ, RZ, 0x40c00000 ;  /* 0x40c00000ff077424 */ /* 0x000fe200078e00ff */
[----:B------:R-:W-:-:S04]  /*51a0*/  FSEL R2, R2, R25, P0 ;  /* 0x0000001902027208 */ /* 0x000fc80000000000 */
[----:B------:R-:W-:-:S04]  /*51b0*/  FSETP.GT.AND P2, PT, R3, R2, PT ;  /* 0x000000020300720b */ /* 0x000fc80003f44000 */
[----:B------:R-:W-:Y:S02]  /*51c0*/  FSEL R3, R3, R2, P2 ;  /* 0x0000000203037208 */ /* 0x000fe40001000000 */
[----:B------:R-:W-:Y:S01]  /*51d0*/  SEL R2, RZ, 0x1, !P0 ;  /* 0x00000001ff027807 */ /* 0x000fe20004000000 */
[----:B------:R-:W2:Y:S01]  /*51e0*/  FCHK P0, R0, 6 ;  /* 0x40c0000000007902 */ /* 0x000ea20000000000 */
[-C--:B------:R-:W-:Y:S02]  /*51f0*/  FSETP.GT.AND P3, PT, R4, R3.reuse, PT ;  /* 0x000000030400720b */ /* 0x080fe40003f64000 */
[----:B------:R-:W-:Y:S02]  /*5200*/  SEL R2, R2, 0x2, !P2 ;  /* 0x0000000202027807 */ /* 0x000fe40005000000 */
[----:B------:R-:W-:Y:S01]  /*5210*/  FSEL R4, R4, R3, P3 ;  /* 0x0000000304047208 */ /* 0x000fe20001800000 */
[----:B------:R-:W-:Y:S01]  /*5220*/  FFMA R3, R8, -R7, 1 ;  /* 0x3f80000008037423 */ /* 0x000fe20000000807 */
[----:B------:R-:W-:-:S02]  /*5230*/  SEL R2, R2, 0x3, !P3 ;  /* 0x0000000302027807 */ /* 0x000fc40005800000 */
[----:B------:R-:W-:Y:S01]  /*5240*/  FSETP.GT.AND P1, PT, R5, R4, PT ;  /* 0x000000040500720b */ /* 0x000fe20003f24000 */
[----:B------:R-:W-:-:S03]  /*5250*/  FFMA R3, R3, R8, 0.16666667163372039795 ;  /* 0x3e2aaaab03037423 */ /* 0x000fc60000000008 */
[----:B------:R-:W-:Y:S01]  /*5260*/  FSEL R5, R5, R4, P1 ;  /* 0x0000000405057208 */ /* 0x000fe20000800000 */
[----:B------:R-:W-:Y:S01]  /*5270*/  FFMA R4, R0, R3, RZ ;  /* 0x0000000300047223 */ /* 0x000fe200000000ff */
[----:B------:R-:W-:Y:S02]  /*5280*/  SEL R2, R2, 0x4, !P1 ;  /* 0x0000000402027807 */ /* 0x000fe40004800000 */
[----:B------:R-:W-:Y:S01]  /*5290*/  FSETP.GT.AND P2, PT, R6, R5, PT ;  /* 0x000000050600720b */ /* 0x000fe20003f44000 */
[----:B------:R-:W-:-:S03]  /*52a0*/  FFMA R5, R4, -6, R0 ;  /* 0xc0c0000004057823 */ /* 0x000fc60000000000 */
[----:B------:R-:W-:Y:S01]  /*52b0*/  SEL R2, R2, 0x5, !P2 ;  /* 0x0000000502027807 */ /* 0x000fe20005000000 */
[----:B------:R-:W-:Y:S01]  /*52c0*/  FFMA R9, R3, R5, R4 ;  /* 0x0000000503097223 */ /* 0x000fe20000000004 */
[----:B--2---:R-:W-:Y:S07]  /*52d0*/  @!P0 BRA `(.L_x_158) ;  /* 0x0000000000108947 */ /* 0x004fee0003800000 */
[----:B------:R-:W-:Y:S01]  /*52e0*/  IMAD.MOV.U32 R7, RZ, RZ, 0x40c00000 ;  /* 0x40c00000ff077424 */ /* 0x000fe200078e00ff */
[----:B01----:R-:W-:-:S07]  /*52f0*/  MOV R16, 0x5310 ;  /* 0x0000531000107802 */ /* 0x003fce0000000f00 */
[----:B------:R-:W-:Y:S05]  /*5300*/  CALL.REL.NOINC `($__internal_3_$__cuda_sm3x_div_rn_noftz_f32_slowpath) ;  /* 0x00000000006c7944 */ /* 0x000fea0003c00000 */
[----:B------:R-:W-:-:S07]  /*5310*/  MOV R9, R6 ;  /* 0x0000000600097202 */ /* 0x000fce0000000f00 */
.L_x_158:
[----:B------:R-:W-:Y:S05]  /*5320*/  BSYNC.RECONVERGENT B0 ;  /* 0x0000000000007941 */ /* 0x000fea0003800200 */
.L_x_157:
[----:B------:R-:W2:Y:S01]  /*5330*/  LDC.64 R4, c[0x0][0x398] ;  /* 0x0000e600ff047b82 */ /* 0x000ea20000000a00 */
[----:B------:R-:W-:Y:S02]  /*5340*/  IMAD R3, R24, 0x6, RZ ;  /* 0x0000000618037824 */ /* 0x000fe400078e02ff */
[----:B------:R-:W-:Y:S01]  /*5350*/  FADD R8, R0, -R9 ;  /* 0x8000000900087221 */ /* 0x000fe20000000000 */
[C---:B------:R-:W-:Y:S02]  /*5360*/  ISETP.NE.AND P0, PT, R2.reuse, RZ, PT ;  /* 0x000000ff0200720c */ /* 0x040fe40003f05270 */
[C---:B------:R-:W-:Y:S02]  /*5370*/  ISETP.NE.AND P3, PT, R2.reuse, 0x1, PT ;  /* 0x000000010200780c */ /* 0x040fe40003f65270 */
[C---:B------:R-:W-:Y:S01]  /*5380*/  ISETP.NE.AND P4, PT, R2.reuse, 0x2, PT ;  /* 0x000000020200780c */ /* 0x040fe20003f85270 */
[----:B------:R-:W3:Y:S01]  /*5390*/  LDC.64 R6, c[0x0][0x3a8] ;  /* 0x0000ea00ff067b82 */ /* 0x000ee20000000a00 */
[----:B------:R-:W-:-:S02]  /*53a0*/  ISETP.NE.AND P5, PT, R2, 0x3, PT ;  /* 0x000000030200780c */ /* 0x000fc40003fa5270 */
[CC--:B------:R-:W-:Y:S02]  /*53b0*/  FSEL R11, R8.reuse, -R9.reuse, !P3 ;  /* 0x80000009080b7208 */ /* 0x0c0fe40005800000 */
[CC--:B------:R-:W-:Y:S02]  /*53c0*/  FSEL R13, R8.reuse, -R9.reuse, !P4 ;  /* 0x80000009080d7208 */ /* 0x0c0fe40006000000 */
[CC--:B0-----:R-:W-:Y:S02]  /*53d0*/  FSEL R15, R8.reuse, -R9.reuse, !P5 ;  /* 0x80000009080f7208 */ /* 0x0c1fe40006800000 */
[----:B-1----:R-:W-:Y:S01]  /*53e0*/  FSEL R17, -R9, R8, !P2 ;  /* 0x0000000809117208 */ /* 0x002fe20005000100 */
[----:B--2---:R-:W-:Y:S01]  /*53f0*/  IMAD.WIDE R2, R3, 0x4, R4 ;  /* 0x0000000403027825 */ /* 0x004fe200078e0204 */
[CC--:B------:R-:W-:Y:S02]  /*5400*/  FSEL R4, R8.reuse, -R9.reuse, P1 ;  /* 0x8000000908047208 */ /* 0x0c0fe40000800000 */
[----:B------:R-:W-:-:S02]  /*5410*/  FSEL R5, R8, -R9, !P0 ;  /* 0x8000000908057208 */ /* 0x000fc40004000000 */
[----:B------:R-:W-:Y:S01]  /*5420*/  FSEL R9, R4, -R9, !P2 ;  /* 0x8000000904097208 */ /* 0x000fe20005000000 */
[----:B------:R-:W-:Y:S01]  /*5430*/  STG.E desc[UR6][R2.64+0x4], R11 ;  /* 0x0000040b02007986 */ /* 0x000fe2000c101906 */
[----:B---3--:R-:W-:-:S03]  /*5440*/  IMAD.WIDE R24, R24, 0x4, R6 ;  /* 0x0000000418187825 */ /* 0x008fc600078e0206 */
[----:B------:R-:W-:Y:S04]  /*5450*/  STG.E desc[UR6][R2.64], R5 ;  /* 0x0000000502007986 */ /* 0x000fe8000c101906 */
[----:B------:R-:W-:Y:S04]  /*5460*/  STG.E desc[UR6][R2.64+0x8], R13 ;  /* 0x0000080d02007986 */ /* 0x000fe8000c101906 */
[----:B------:R-:W-:Y:S04]  /*5470*/  STG.E desc[UR6][R2.64+0xc], R15 ;  /* 0x00000c0f02007986 */ /* 0x000fe8000c101906 */
[----:B------:R-:W-:Y:S04]  /*5480*/  STG.E desc[UR6][R2.64+0x14], R17 ;  /* 0x0000141102007986 */ /* 0x000fe8000c101906 */
[----:B------:R-:W-:Y:S04]  /*5490*/  STG.E desc[UR6][R2.64+0x10], R9 ;  /* 0x0000100902007986 */ /* 0x000fe8000c101906 */
[----:B------:R-:W-:Y:S01]  /*54a0*/  STG.E desc[UR6][R24.64], R0 ;  /* 0x0000000018007986 */ /* 0x000fe2000c101906 */
[----:B------:R-:W-:Y:S05]  /*54b0*/  EXIT ;  /* 0x000000000000794d */ /* 0x000fea0003800000 */
        .weak           $__internal_3_$__cuda_sm3x_div_rn_noftz_f32_slowpath
        .type           $__internal_3_$__cuda_sm3x_div_rn_noftz_f32_slowpath,@function
        .size           $__internal_3_$__cuda_sm3x_div_rn_noftz_f32_slowpath,(.L_x_174 - $__internal_3_$__cuda_sm3x_div_rn_noftz_f32_slowpath)
$__internal_3_$__cuda_sm3x_div_rn_noftz_f32_slowpath:
[----:B------:R-:W-:Y:S01]  /*54c0*/  SHF.R.U32.HI R17, RZ, 0x17, R7 ;  /* 0x00000017ff117819 */ /* 0x000fe20000011607 */
[----:B------:R-:W-:Y:S01]  /*54d0*/  BSSY.RECONVERGENT B1, `(.L_x_159) ;  /* 0x0000064000017945 */ /* 0x000fe20003800200 */
[----:B------:R-:W-:Y:S02]  /*54e0*/  SHF.R.U32.HI R6, RZ, 0x17, R0 ;  /* 0x00000017ff067819 */ /* 0x000fe40000011600 */
[----:B------:R-:W-:Y:S02]  /*54f0*/  LOP3.LUT R17, R17, 0xff, RZ, 0xc0, !PT ;  /* 0x000000ff11117812 */ /* 0x000fe400078ec0ff */
[----:B------:R-:W-:-:S03]  /*5500*/  LOP3.LUT R20, R6, 0xff, RZ, 0xc0, !PT ;  /* 0x000000ff06147812 */ /* 0x000fc600078ec0ff */
[----:B------:R-:W-:Y:S02]  /*5510*/  VIADD R18, R17, 0xffffffff ;  /* 0xffffffff11127836 */ /* 0x000fe40000000000 */
[----:B------:R-:W-:-:S03]  /*5520*/  VIADD R6, R20, 0xffffffff ;  /* 0xffffffff14067836 */ /* 0x000fc60000000000 */
[----:B------:R-:W-:-:S04]  /*5530*/  ISETP.GT.U32.AND P0, PT, R18, 0xfd, PT ;  /* 0x000000fd1200780c */ /* 0x000fc80003f04070 */
[----:B------:R-:W-:Y:S01]  /*5540*/  ISETP.GT.U32.OR P0, PT, R6, 0xfd, P0 ;  /* 0x000000fd0600780c */ /* 0x000fe20000704470 */
[----:B------:R-:W-:-:S12]  /*5550*/  IMAD.MOV.U32 R6, RZ, RZ, R0 ;  /* 0x000000ffff067224 */ /* 0x000fd800078e0000 */
[----:B------:R-:W-:Y:S01]  /*5560*/  @!P0 MOV R15, RZ ;  /* 0x000000ff000f8202 */ /* 0x000fe20000000f00 */
        /* <DEDUP_REMOVED lines=17> */
[----:B------:R-:W-:Y:S01]  /*5680*/  VIADD R15, R20, 0xffffffff ;  /* 0xffffffff140f7836 */ /* 0x000fe20000000000 */
[----:B------:R-:W-:-:S04]  /*5690*/  ISETP.GE.AND P3, PT, R18, RZ, PT ;  /* 0x000000ff1200720c */ /* 0x000fc80003f66270 */
[----:B------:R-:W-:-:S09]  /*56a0*/  ISETP.GE.AND P0, PT, R15, RZ, PT ;  /* 0x000000ff0f00720c */ /* 0x000fd20003f06270 */
[----:B------:R-:W-:-:S04]  /*56b0*/  @!P3 FFMA R7, R7, 1.84467440737095516160e+19, RZ ;  /* 0x5f8000000707b823 */ /* 0x000fc800000000ff */
[----:B------:R-:W-:Y:S02]  /*56c0*/  @P0 IMAD.MOV.U32 R15, RZ, RZ, RZ ;  /* 0x000000ffff0f0224 */ /* 0x000fe400078e00ff */
[----:B------:R-:W-:Y:S01]  /*56d0*/  @!P0 FFMA R6, R0, 1.84467440737095516160e+19, RZ ;  /* 0x5f80000000068823 */ /* 0x000fe200000000ff */
[----:B------:R-:W-:-:S05]  /*56e0*/  @!P0 IMAD.MOV.U32 R15, RZ, RZ, -0x40 ;  /* 0xffffffc0ff0f8424 */ /* 0x000fca00078e00ff */
[----:B------:R-:W-:-:S07]  /*56f0*/  @!P3 IADD3 R15, PT, PT, R15, 0x40, RZ ;  /* 0x000000400f0fb810 */ /* 0x000fce0007ffe0ff */
.L_x_160:
[----:B------:R-:W-:Y:S01]  /*5700*/  LEA R18, R17, 0xc0800000, 0x17 ;  /* 0xc080000011127811 */ /* 0x000fe200078eb8ff */
[----:B------:R-:W-:Y:S04]  /*5710*/  BSSY.RECONVERGENT B2, `(.L_x_165) ;  /* 0x0000036000027945 */ /* 0x000fe80003800200 */
[----:B------:R-:W-:Y:S02]  /*5720*/  IMAD.IADD R19, R7, 0x1, -R18 ;  /* 0x0000000107137824 */ /* 0x000fe400078e0a12 */
[----:B------:R-:W-:Y:S02]  /*5730*/  VIADD R18, R20, 0xffffff81 ;  /* 0xffffff8114127836 */ /* 0x000fe40000000000 */
[----:B------:R-:W0:Y:S01]  /*5740*/  MUFU.RCP R7, R19 ;  /* 0x0000001300077308 */ /* 0x000e220000001000 */
[----:B------:R-:W-:Y:S01]  /*5750*/  FADD.FTZ R21, -R19, -RZ ;  /* 0x800000ff13157221 */ /* 0x000fe20000010100 */
[C---:B------:R-:W-:Y:S01]  /*5760*/  IMAD R6, R18.reuse, -0x800000, R6 ;  /* 0xff80000012067824 */ /* 0x040fe200078e0206 */
[----:B------:R-:W-:-:S05]  /*5770*/  IADD3 R18, PT, PT, R18, 0x7f, -R17 ;  /* 0x0000007f12127810 */ /* 0x000fca0007ffe811 */
[----:B------:R-:W-:Y:S02]  /*5780*/  IMAD.IADD R18, R18, 0x1, R15 ;  /* 0x0000000112127824 */ /* 0x000fe400078e020f */
[----:B0-----:R-:W-:-:S04]  /*5790*/  FFMA R20, R7, R21, 1 ;  /* 0x3f80000007147423 */ /* 0x001fc80000000015 */
[----:B------:R-:W-:-:S04]  /*57a0*/  FFMA R7, R7, R20, R7 ;  /* 0x0000001407077223 */ /* 0x000fc80000000007 */
[----:B------:R-:W-:-:S04]  /*57b0*/  FFMA R20, R6, R7, RZ ;  /* 0x0000000706147223 */ /* 0x000fc800000000ff */
[----:B------:R-:W-:-:S04]  /*57c0*/  FFMA R22, R21, R20, R6 ;  /* 0x0000001415167223 */ /* 0x000fc80000000006 */
[----:B------:R-:W-:-:S04]  /*57d0*/  FFMA R22, R7, R22, R20 ;  /* 0x0000001607167223 */ /* 0x000fc80000000014 */
[----:B------:R-:W-:-:S04]  /*57e0*/  FFMA R21, R21, R22, R6 ;  /* 0x0000001615157223 */ /* 0x000fc80000000006 */
[----:B------:R-:W-:-:S05]  /*57f0*/  FFMA R6, R7, R21, R22 ;  /* 0x0000001507067223 */ /* 0x000fca0000000016 */
[----:B------:R-:W-:-:S04]  /*5800*/  SHF.R.U32.HI R17, RZ, 0x17, R6 ;  /* 0x00000017ff117819 */ /* 0x000fc80000011606 */
[----:B------:R-:W-:-:S04]  /*5810*/  LOP3.LUT R17, R17, 0xff, RZ, 0xc0, !PT ;  /* 0x000000ff11117812 */ /* 0x000fc800078ec0ff */
[----:B------:R-:W-:-:S05]  /*5820*/  IADD3 R19, PT, PT, R17, R18, RZ ;  /* 0x0000001211137210 */ /* 0x000fca0007ffe0ff */
[----:B------:R-:W-:-:S05]  /*5830*/  VIADD R15, R19, 0xffffffff ;  /* 0xffffffff130f7836 */ /* 0x000fca0000000000 */
        /* <DEDUP_REMOVED lines=10> */
[----:B------:R-:W-:Y:S02]  /*58e0*/  VIADD R20, R19, 0x20 ;  /* 0x0000002013147836 */ /* 0x000fe40000000000 */
[-CC-:B------:R-:W-:Y:S01]  /*58f0*/  FFMA.RM R18, R7, R21.reuse, R22.reuse ;  /* 0x0000001507127223 */ /* 0x180fe20000004016 */
[----:B------:R-:W-:Y:S02]  /*5900*/  ISETP.NE.AND P4, PT, R19, RZ, PT ;  /* 0x000000ff1300720c */ /* 0x000fe40003f85270 */
[----:B------:R-:W-:Y:S01]  /*5910*/  LOP3.LUT R17, R15, 0x7fffff, RZ, 0xc0, !PT ;  /* 0x007fffff0f117812 */ /* 0x000fe200078ec0ff */
[----:B------:R-:W-:Y:S01]  /*5920*/  FFMA.RP R15, R7, R21, R22 ;  /* 0x00000015070f7223 */ /* 0x000fe20000008016 */
[----:B------:R-:W-:Y:S01]  /*5930*/  IMAD.MOV R7, RZ, RZ, -R19 ;  /* 0x000000ffff077224 */ /* 0x000fe200078e0a13 */
[----:B------:R-:W-:Y:S02]  /*5940*/  ISETP.NE.AND P3, PT, R19, RZ, PT ;  /* 0x000000ff1300720c */ /* 0x000fe40003f65270 */
[----:B------:R-:W-:-:S02]  /*5950*/  LOP3.LUT R17, R17, 0x800000, RZ, 0xfc, !PT ;  /* 0x0080000011117812 */ /* 0x000fc400078efcff */
        /* <DEDUP_REMOVED lines=13> */
.L_x_167:
[----:B------:R-:W-:-:S04]  /*5a30*/  LOP3.LUT R6, R6, 0x80000000, RZ, 0xc0, !PT ;  /* 0x8000000006067812 */ /* 0x000fc800078ec0ff */
[----:B------:R-:W-:Y:S01]  /*5a40*/  LOP3.LUT R6, R6, 0x7f800000, RZ, 0xfc, !PT ;  /* 0x7f80000006067812 */ /* 0x000fe200078efcff */
[----:B------:R-:W-:Y:S06]  /*5a50*/  BRA `(.L_x_168) ;  /* 0x0000000000047947 */ /* 0x000fec0003800000 */
.L_x_166:
[----:B------:R-:W-:-:S07]  /*5a60*/  IMAD R6, R18, 0x800000, R6 ;  /* 0x0080000012067824 */ /* 0x000fce00078e0206 */
.L_x_168:
[----:B------:R-:W-:Y:S05]  /*5a70*/  BSYNC.RECONVERGENT B2 ;  /* 0x0000000000027941 */ /* 0x000fea0003800200 */
.L_x_165:
[----:B------:R-:W-:Y:S05]  /*5a80*/  BRA `(.L_x_169) ;  /* 0x0000000000207947 */ /* 0x000fea0003800000 */
.L_x_164:
[----:B------:R-:W-:-:S04]  /*5a90*/  LOP3.LUT R6, R7, 0x80000000, R6, 0x48, !PT ;  /* 0x8000000007067812 */ /* 0x000fc800078e4806 */
[----:B------:R-:W-:Y:S01]  /*5aa0*/  LOP3.LUT R6, R6, 0x7f800000, RZ, 0xfc, !PT ;  /* 0x7f80000006067812 */ /* 0x000fe200078efcff */
[----:B------:R-:W-:Y:S06]  /*5ab0*/  BRA `(.L_x_169) ;  /* 0x0000000000147947 */ /* 0x000fec0003800000 */
.L_x_163:
[----:B------:R-:W-:Y:S01]  /*5ac0*/  LOP3.LUT R6, R7, 0x80000000, R6, 0x48, !PT ;  /* 0x8000000007067812 */ /* 0x000fe200078e4806 */
[----:B------:R-:W-:Y:S06]  /*5ad0*/  BRA `(.L_x_169) ;  /* 0x00000000000c7947 */ /* 0x000fec0003800000 */
.L_x_162:
[----:B------:R-:W0:Y:S01]  /*5ae0*/  MUFU.RSQ R6, -QNAN ;  /* 0xffc0000000067908 */ /* 0x000e220000001400 */
[----:B------:R-:W-:Y:S05]  /*5af0*/  BRA `(.L_x_169) ;  /* 0x0000000000047947 */ /* 0x000fea0003800000 */
.L_x_161:
[----:B------:R-:W-:-:S07]  /*5b00*/  FADD.FTZ R6, R0, R7 ;  /* 0x0000000700067221 */ /* 0x000fce0000010000 */
.L_x_169:
[----:B------:R-:W-:Y:S05]  /*5b10*/  BSYNC.RECONVERGENT B1 ;  /* 0x0000000000017941 */ /* 0x000fea0003800200 */
.L_x_159:
[----:B------:R-:W-:-:S04]  /*5b20*/  IMAD.MOV.U32 R17, RZ, RZ, 0x0 ;  /* 0x00000000ff117424 */ /* 0x000fc800078e00ff */
[----:B0-----:R-:W-:Y:S05]  /*5b30*/  RET.REL.NODEC R16 `(_Z24simulate_poker_games_gpuP17curandStateXORWOWPiS1_PfS1_S2_i) ;  /* 0xffffffa410307950 */ /* 0x001fea0003c3ffff */
.L_x_170:
        /* <DEDUP_REMOVED lines=12> */
.L_x_174:


//--------------------- .nv.global.init           --------------------------
	.section	.nv.global.init,"aw",@progbits
	.align	4
.nv.global.init:
	.type		mrg32k3aM1SubSeq,@object
	.size		mrg32k3aM1SubSeq,(mrg32k3aM2SubSeq - mrg32k3aM1SubSeq)
mrg32k3aM1SubSeq:
        /*0000*/ 	.byte	0x0b, 0xcc, 0xee, 0x04, 0x73, 0x29, 0x8b, 0x6f, 0xf6, 0x53, 0x03, 0xf6, 0x23, 0xf6, 0xea, 0xda
        /* <DEDUP_REMOVED lines=125> */
	.type		mrg32k3aM2SubSeq,@object
	.size		mrg32k3aM2SubSeq,(mrg32k3aM1 - mrg32k3aM2SubSeq)
mrg32k3aM2SubSeq:
        /* <DEDUP_REMOVED lines=126> */
	.type		mrg32k3aM1,@object
	.size		mrg32k3aM1,(mrg32k3aM1Seq - mrg32k3aM1)
mrg32k3aM1:
        /* <DEDUP_REMOVED lines=144> */
	.type		mrg32k3aM1Seq,@object
	.size		mrg32k3aM1Seq,(mrg32k3aM2 - mrg32k3aM1Seq)
mrg32k3aM1Seq:
        /* <DEDUP_REMOVED lines=144> */
	.type		mrg32k3aM2,@object
	.size		mrg32k3aM2,(mrg32k3aM2Seq - mrg32k3aM2)
mrg32k3aM2:
        /* <DEDUP_REMOVED lines=144> */
	.type		mrg32k3aM2Seq,@object
	.size		mrg32k3aM2Seq,(precalc_xorwow_matrix - mrg32k3aM2Seq)
mrg32k3aM2Seq:
        /* <DEDUP_REMOVED lines=144> */
	.type		precalc_xorwow_matrix,@object
	.size		precalc_xorwow_matrix,(precalc_xorwow_offset_matrix - precalc_xorwow_matrix)
precalc_xorwow_matrix:
        /* <DEDUP_REMOVED lines=6400> */
	.type		precalc_xorwow_offset_matrix,@object
	.size		precalc_xorwow_offset_matrix,(.L_1 - precalc_xorwow_offset_matrix)
precalc_xorwow_offset_matrix:
        /* <DEDUP_REMOVED lines=6400> */
.L_1:


//--------------------- .nv.shared.reserved.0     --------------------------
	.section	.nv.shared.reserved.0,"aw",@nobits
	.weak		__nv_reservedSMEM_offset_0_alias
	.size		__nv_reservedSMEM_offset_0_alias, 0, 64
	.other		__nv_reservedSMEM_offset_0_alias,@"STO_CUDA_RESERVED_SHARED STV_DEFAULT"
__nv_reservedSMEM_offset_0_alias:
	.zero		0
	.zero		64


//--------------------- .nv.constant0._Z25init_regrets_and_strategyPfS_ii --------------------------
	.section	.nv.constant0._Z25init_regrets_and_strategyPfS_ii,"a",@progbits
	.sectionflags	@""
	.align	4
.nv.constant0._Z25init_regrets_and_strategyPfS_ii:
	.zero		920


//--------------------- .nv.constant0._Z18init_random_statesP17curandStateXORWOWyi --------------------------
	.section	.nv.constant0._Z18init_random_statesP17curandStateXORWOWyi,"a",@progbits
	.sectionflags	@""
	.align	4
.nv.constant0._Z18init_random_statesP17curandStateXORWOWyi:
	.zero		916


//--------------------- .nv.constant0._Z26cfr_strategy_update_kernelPfS_i --------------------------
	.section	.nv.constant0._Z26cfr_strategy_update_kernelPfS_i,"a",@progbits
	.sectionflags	@""
	.align	4
.nv.constant0._Z26cfr_strategy_update_kernelPfS_i:
	.zero		916


//--------------------- .nv.constant0._Z24cfr_regret_update_kernelPfPiS0_S_S_i --------------------------
	.section	.nv.constant0._Z24cfr_regret_update_kernelPfPiS0_S_S_i,"a",@progbits
	.sectionflags	@""
	.align	4
.nv.constant0._Z24cfr_regret_update_kernelPfPiS0_S_S_i:
	.zero		940


//--------------------- .nv.constant0._Z24simulate_poker_games_gpuP17curandStateXORWOWPiS1_PfS1_S2_i --------------------------
	.section	.nv.constant0._Z24simulate_poker_games_gpuP17curandStateXORWOWPiS1_PfS1_S2_i,"a",@progbits
	.sectionflags	@""
	.align	4
.nv.constant0._Z24simulate_poker_games_gpuP17curandStateXORWOWPiS1_PfS1_S2_i:
	.zero		948


//--------------------- SYMBOLS --------------------------

	.type		.nv.reservedSmem.offset0,@object
	.size		.nv.reservedSmem.offset0,0x4
